// auto-generated by cutlass_sweep.gemm — config: {"arch": "sm_90", "cluster_m": 2, "cluster_n": 2, "dtype": "int8", "stages": 5, "tile_k": 64, "tile_m": 256, "tile_n": 256}
#include "cutlass/cutlass.h"
#include "cutlass/gemm/collective/collective_builder.hpp"
#include "cutlass/gemm/device/gemm_universal_adapter.h"
#include "cutlass/gemm/kernel/gemm_universal.hpp"
#include "cutlass/epilogue/collective/collective_builder.hpp"

using ElemA = int8_t;
using ElemB = int8_t;
using ElemCD = int8_t;
using Acc  = int32_t;
using TileShape    = cute::Shape<cute::_256, cute::_256, cute::_64>;
using ClusterShape = cute::Shape<cute::_2, cute::_2, cute::_1>;

using CollectiveEpilogue = typename cutlass::epilogue::collective::CollectiveBuilder<
    cutlass::arch::Sm90, cutlass::arch::OpClassTensorOp,
    TileShape, ClusterShape,
    cutlass::epilogue::collective::EpilogueTileAuto,
    Acc, Acc,
    ElemCD, cutlass::layout::RowMajor, 128 / cutlass::sizeof_bits<ElemCD>::value,
    ElemCD, cutlass::layout::RowMajor, 128 / cutlass::sizeof_bits<ElemCD>::value,
    cutlass::epilogue::collective::EpilogueScheduleAuto
  >::CollectiveOp;

using CollectiveMainloop = typename cutlass::gemm::collective::CollectiveBuilder<
    cutlass::arch::Sm90, cutlass::arch::OpClassTensorOp,
    ElemA, cutlass::layout::RowMajor, 128 / cutlass::sizeof_bits<ElemA>::value,
    ElemB, cutlass::layout::ColumnMajor, 128 / cutlass::sizeof_bits<ElemB>::value,
    Acc,
    TileShape, ClusterShape,
    cutlass::gemm::collective::StageCount<5>,
    cutlass::gemm::collective::KernelScheduleAuto
  >::CollectiveOp;

using GemmKernel = cutlass::gemm::kernel::GemmUniversal<
    cute::Shape<int,int,int,int>,
    CollectiveMainloop,
    CollectiveEpilogue
>;
using Gemm = cutlass::gemm::device::GemmUniversalAdapter<GemmKernel>;

// Force the device kernel symbol into the cubin without needing a host main.
auto* _anchor = &cutlass::device_kernel<GemmKernel>;


// ===== COMPILED SASS (sm_90a) =====

	.target	sm_90a

	.elftype	@"ET_EXEC"


//--------------------- .note.nv.tkinfo           --------------------------
	.section	.note.nv.tkinfo,"",@"SHT_NOTE"
	.sectionflags	@"SHF_NOTE_NV_TKINFO"
	.tkinfo
        /*0018*/ 	.word	0x00000002
        /*0030*/ 	.string	""
        /*0030*/ 	.string	"ptxas"
        /*0030*/ 	.string	"Cuda compilation tools, release 13.0, V13.0.88"
        /*0030*/ 	.string	"Build cuda_13.0.r13.0/compiler.36424714_0"
        /*0030*/ 	.string	"-arch sm_90a -m 64 "



//--------------------- .note.nv.cuinfo           --------------------------
	.section	.note.nv.cuinfo,"",@"SHT_NOTE"
	.sectionflags	@"SHF_NOTE_NV_CUINFO"
        /*0018*/ 	.short	0x0002
        /*001a*/ 	.short	0x005a
        /*001c*/ 	.short	0x0082
	.zero		2


//--------------------- .nv.info                  --------------------------
	.section	.nv.info,"",@"SHT_CUDA_INFO"
	.align	4


	//----- nvinfo : EIATTR_REGCOUNT
	.align		4
        /*0000*/ 	.byte	0x04, 0x2f
        /*0002*/ 	.short	(.L_15 - .L_14)
	.align		4
.L_14:
        /*0004*/ 	.word	index@(_ZN7cutlass13device_kernelINS_4gemm6kernel13GemmUniversalIN4cute5tupleIJiiiiEEENS1_10collective13CollectiveMmaINS1_34MainloopSm90TmaGmmaWarpSpecializedILi5ENS5_IJNS4_1CILi2EEESB_NSA_ILi1EEEEEENS1_35KernelTmaWarpSpecializedCooperativeEEENS5_IJNSA_ILi256EEESG_NSA_ILi64EEEEEEaNS5_IJlSC_lEEEaSJ_NS4_8TiledMMAINS4_8MMA_AtomIJNS4_4SM904GMMA27MMA_64x256x32_S32S8S8_SS_TNEEEENS4_6LayoutINS5_IJSB_SC_SC_EEENS5_IJSC_NSA_ILi0EEESS_EEEEENS5_IJNS4_10UnderscoreESV_SV_EEEEENS4_23SM90_TMA_LOAD_MULTICASTENS4_14ComposedLayoutINS4_7SwizzleILi2ELi4ELi3EEENS4_18smem_ptr_flag_bitsILi8EEENSQ_INS5_IJNSA_ILi8EEESH_EEENS5_IJSH_SC_EEEEEEEvNS4_8identityESY_S18_vS19_EENS_8epilogue10collective6detail29Sm90TmaWarpSpecializedAdapterINS1C_15DefaultEpilogueIaSJ_SJ_NS1B_6thread17LinearCombinationIaLi1EiiLNS1G_9ScaleType4KindE0ELNS_15FloatRoundStyleE2EaEENS1_15EpilogueDefaultEEEEEvvEEEEvNT_6ParamsE)
        /*0008*/ 	.word	0x000000a8


	//----- nvinfo : EIATTR_FRAME_SIZE
	.align		4
.L_15:
        /*000c*/ 	.byte	0x04, 0x11
        /*000e*/ 	.short	(.L_17 - .L_16)
	.align		4
.L_16:
        /*0010*/ 	.word	index@(_ZN7cutlass13device_kernelINS_4gemm6kernel13GemmUniversalIN4cute5tupleIJiiiiEEENS1_10collective13CollectiveMmaINS1_34MainloopSm90TmaGmmaWarpSpecializedILi5ENS5_IJNS4_1CILi2EEESB_NSA_ILi1EEEEEENS1_35KernelTmaWarpSpecializedCooperativeEEENS5_IJNSA_ILi256EEESG_NSA_ILi64EEEEEEaNS5_IJlSC_lEEEaSJ_NS4_8TiledMMAINS4_8MMA_AtomIJNS4_4SM904GMMA27MMA_64x256x32_S32S8S8_SS_TNEEEENS4_6LayoutINS5_IJSB_SC_SC_EEENS5_IJSC_NSA_ILi0EEESS_EEEEENS5_IJNS4_10UnderscoreESV_SV_EEEEENS4_23SM90_TMA_LOAD_MULTICASTENS4_14ComposedLayoutINS4_7SwizzleILi2ELi4ELi3EEENS4_18smem_ptr_flag_bitsILi8EEENSQ_INS5_IJNSA_ILi8EEESH_EEENS5_IJSH_SC_EEEEEEEvNS4_8identityESY_S18_vS19_EENS_8epilogue10collective6detail29Sm90TmaWarpSpecializedAdapterINS1C_15DefaultEpilogueIaSJ_SJ_NS1B_6thread17LinearCombinationIaLi1EiiLNS1G_9ScaleType4KindE0ELNS_15FloatRoundStyleE2EaEENS1_15EpilogueDefaultEEEEEvvEEEEvNT_6ParamsE)
        /*0014*/ 	.word	0x000004c0


	//----- nvinfo : EIATTR_MIN_STACK_SIZE
	.align		4
.L_17:
        /*0018*/ 	.byte	0x04, 0x12
        /*001a*/ 	.short	(.L_19 - .L_18)
	.align		4
.L_18:
        /*001c*/ 	.word	index@(_ZN7cutlass13device_kernelINS_4gemm6kernel13GemmUniversalIN4cute5tupleIJiiiiEEENS1_10collective13CollectiveMmaINS1_34MainloopSm90TmaGmmaWarpSpecializedILi5ENS5_IJNS4_1CILi2EEESB_NSA_ILi1EEEEEENS1_35KernelTmaWarpSpecializedCooperativeEEENS5_IJNSA_ILi256EEESG_NSA_ILi64EEEEEEaNS5_IJlSC_lEEEaSJ_NS4_8TiledMMAINS4_8MMA_AtomIJNS4_4SM904GMMA27MMA_64x256x32_S32S8S8_SS_TNEEEENS4_6LayoutINS5_IJSB_SC_SC_EEENS5_IJSC_NSA_ILi0EEESS_EEEEENS5_IJNS4_10UnderscoreESV_SV_EEEEENS4_23SM90_TMA_LOAD_MULTICASTENS4_14ComposedLayoutINS4_7SwizzleILi2ELi4ELi3EEENS4_18smem_ptr_flag_bitsILi8EEENSQ_INS5_IJNSA_ILi8EEESH_EEENS5_IJSH_SC_EEEEEEEvNS4_8identityESY_S18_vS19_EENS_8epilogue10collective6detail29Sm90TmaWarpSpecializedAdapterINS1C_15DefaultEpilogueIaSJ_SJ_NS1B_6thread17LinearCombinationIaLi1EiiLNS1G_9ScaleType4KindE0ELNS_15FloatRoundStyleE2EaEENS1_15EpilogueDefaultEEEEEvvEEEEvNT_6ParamsE)
        /*0020*/ 	.word	0x000004c0
.L_19:


//--------------------- .nv.compat                --------------------------
	.section	.nv.compat,"",@"SHT_CUDA_COMPAT_INFO"
	.align	4
        /*0000*/ 	.byte	0x02, 0x09, 0x01, 0x00, 0x02, 0x02, 0x04, 0x00, 0x02, 0x05, 0x05, 0x00, 0x03, 0x07, 0x01, 0x01
        /*0010*/ 	.byte	0x02, 0x03, 0x01, 0x00, 0x02, 0x06, 0x01, 0x00, 0x04, 0x0b, 0x08, 0x00, 0x00, 0x00, 0x00, 0x00
        /*0020*/ 	.byte	0x00, 0x00, 0x00, 0x00


//--------------------- .nv.info._ZN7cutlass13device_kernelINS_4gemm6kernel13GemmUniversalIN4cute5tupleIJiiiiEEENS1_10collective13CollectiveMmaINS1_34MainloopSm90TmaGmmaWarpSpecializedILi5ENS5_IJNS4_1CILi2EEESB_NSA_ILi1EEEEEENS1_35KernelTmaWarpSpecializedCooperativeEEENS5_IJNSA_ILi256EEESG_NSA_ILi64EEEEEEaNS5_IJlSC_lEEEaSJ_NS4_8TiledMMAINS4_8MMA_AtomIJNS4_4SM904GMMA27MMA_64x256x32_S32S8S8_SS_TNEEEENS4_6LayoutINS5_IJSB_SC_SC_EEENS5_IJSC_NSA_ILi0EEESS_EEEEENS5_IJNS4_10UnderscoreESV_SV_EEEEENS4_23SM90_TMA_LOAD_MULTICASTENS4_14ComposedLayoutINS4_7SwizzleILi2ELi4ELi3EEENS4_18smem_ptr_flag_bitsILi8EEENSQ_INS5_IJNSA_ILi8EEESH_EEENS5_IJSH_SC_EEEEEEEvNS4_8identityESY_S18_vS19_EENS_8epilogue10collective6detail29Sm90TmaWarpSpecializedAdapterINS1C_15DefaultEpilogueIaSJ_SJ_NS1B_6thread17LinearCombinationIaLi1EiiLNS1G_9ScaleType4KindE0ELNS_15FloatRoundStyleE2EaEENS1_15EpilogueDefaultEEEEEvvEEEEvNT_6ParamsE --------------------------
	.section	.nv.info._ZN7cutlass13device_kernelINS_4gemm6kernel13GemmUniversalIN4cute5tupleIJiiiiEEENS1_10collective13CollectiveMmaINS1_34MainloopSm90TmaGmmaWarpSpecializedILi5ENS5_IJNS4_1CILi2EEESB_NSA_ILi1EEEEEENS1_35KernelTmaWarpSpecializedCooperativeEEENS5_IJNSA_ILi256EEESG_NSA_ILi64EEEEEEaNS5_IJlSC_lEEEaSJ_NS4_8TiledMMAINS4_8MMA_AtomIJNS4_4SM904GMMA27MMA_64x256x32_S32S8S8_SS_TNEEEENS4_6LayoutINS5_IJSB_SC_SC_EEENS5_IJSC_NSA_ILi0EEESS_EEEEENS5_IJNS4_10UnderscoreESV_SV_EEEEENS4_23SM90_TMA_LOAD_MULTICASTENS4_14ComposedLayoutINS4_7SwizzleILi2ELi4ELi3EEENS4_18smem_ptr_flag_bitsILi8EEENSQ_INS5_IJNSA_ILi8EEESH_EEENS5_IJSH_SC_EEEEEEEvNS4_8identityESY_S18_vS19_EENS_8epilogue10collective6detail29Sm90TmaWarpSpecializedAdapterINS1C_15DefaultEpilogueIaSJ_SJ_NS1B_6thread17LinearCombinationIaLi1EiiLNS1G_9ScaleType4KindE0ELNS_15FloatRoundStyleE2EaEENS1_15EpilogueDefaultEEEEEvvEEEEvNT_6ParamsE,"",@"SHT_CUDA_INFO"
	.sectionflags	@""
	.align	4


	//----- nvinfo : EIATTR_CUDA_API_VERSION
	.align		4
        /*0000*/ 	.byte	0x04, 0x37
        /*0002*/ 	.short	(.L_21 - .L_20)
.L_20:
        /*0004*/ 	.word	0x00000082


	//----- nvinfo : EIATTR_KPARAM_INFO
	.align		4
.L_21:
        /*0008*/ 	.byte	0x04, 0x17
        /*000a*/ 	.short	(.L_23 - .L_22)
.L_22:
        /*000c*/ 	.word	0x00000000
        /*0010*/ 	.short	0x0000
        /*0012*/ 	.short	0x0070
        /*0014*/ 	.byte	0x00, 0xf0, 0x01, 0x10


	//----- nvinfo : EIATTR_SPARSE_MMA_MASK
	.align		4
.L_23:
        /*0018*/ 	.byte	0x03, 0x50
        /*001a*/ 	.short	0x0000


	//----- nvinfo : EIATTR_MAXREG_COUNT
	.align		4
        /*001c*/ 	.byte	0x03, 0x1b
        /*001e*/ 	.short	0x00a8


	//----- nvinfo : EIATTR_NUM_BARRIERS
	.align		4
        /*0020*/ 	.byte	0x02, 0x4c
        /*0022*/ 	.byte	0x01
	.zero		1


	//----- nvinfo : EIATTR_EXTERNS
	.align		4
        /*0024*/ 	.byte	0x04, 0x0f
        /*0026*/ 	.short	(.L_25 - .L_24)


	//   ....[0]....
	.align		4
.L_24:
        /*0028*/ 	.word	index@(__assertfail)


	//----- nvinfo : EIATTR_ANNOTATIONS
	.align		4
.L_25:
        /*002c*/ 	.byte	0x04, 0x55
        /*002e*/ 	.short	(.L_27 - .L_26)


	//   ....[0]....
.L_26:
        /*0030*/ 	.word	0x00000001
        /*0034*/ 	.byte	0x20, 0x0a, 0x00, 0x00, 0x01, 0x00, 0x00, 0x00, 0x30, 0x0a, 0x00, 0x00, 0x01, 0x00, 0x00, 0x00
        /* <DEDUP_REMOVED lines=381> */
        /*1814*/ 	.byte	0xb0, 0x3c, 0x01, 0x00, 0x01, 0x00, 0x00, 0x00, 0xd0, 0x3c, 0x01, 0x00


	//----- nvinfo : EIATTR_MERCURY_ISA_VERSION
	.align		4
.L_27:
        /*1820*/ 	.byte	0x03, 0x5f
        /*1822*/ 	.short	0x0101


	//----- nvinfo : EIATTR_INT_WARP_WIDE_INSTR_OFFSETS
	.align		4
        /*1824*/ 	.byte	0x04, 0x31
        /*1826*/ 	.short	(.L_29 - .L_28)


	//   ....[0]....
.L_28:
        /*1828*/ 	.word	0x000005a0


	//   ....[1]....
        /*182c*/ 	.word	0x000005b0


	//   ....[2]....
        /*1830*/ 	.word	0x00000730


	//----- nvinfo : EIATTR_COOP_GROUP_MASK_REGIDS
	.align		4
.L_29:
        /*1834*/ 	.byte	0x04, 0x29
        /*1836*/ 	.short	(.L_31 - .L_30)


	//   ....[0]....
.L_30:
        /*1838*/ 	.word	0xffffffff


	//   ....[1]....
        /*183c*/ 	.word	0xffffffff


	//   ....[2]....
        /*1840*/ 	.word	0xffffffff


	//   ....[3]....
        /*1844*/ 	.word	0xffffffff


	//   ....[4]....
        /*1848*/ 	.word	0xffffffff


	//   ....[5]....
        /*184c*/ 	.word	0xffffffff


	//----- nvinfo : EIATTR_COOP_GROUP_INSTR_OFFSETS
	.align		4
.L_31:
        /*1850*/ 	.byte	0x04, 0x28
        /*1852*/ 	.short	(.L_33 - .L_32)


	//   ....[0]....
.L_32:
        /*1854*/ 	.word	0x00000070


	//   ....[1]....
        /*1858*/ 	.word	0x00000080


	//   ....[2]....
        /*185c*/ 	.word	0x000001a0


	//   ....[3]....
        /*1860*/ 	.word	0x000003f0


	//   ....[4]....
        /*1864*/ 	.word	0x00000860


	//   ....[5]....
        /*1868*/ 	.word	0x00001430


	//----- nvinfo : EIATTR_REG_RECONFIG
	.align		4
.L_33:
        /*186c*/ 	.byte	0x01, 0x54
	.zero		2


	//----- nvinfo : EIATTR_SYSCALL_OFFSETS
	.align		4
        /*1870*/ 	.byte	0x04, 0x46
        /*1872*/ 	.short	(.L_35 - .L_34)


	//   ....[0]....
.L_34:
        /*1874*/ 	.word	0x000015f0


	//----- nvinfo : EIATTR_MBARRIER_INSTR_OFFSETS
	.align		4
.L_35:
        /*1878*/ 	.byte	0x04, 0x39
        /*187a*/ 	.short	(.L_37 - .L_36)


	//   ....[0]....
.L_36:
        /*187c*/ 	.word	0x00000320
        /*1880*/ 	.word	0x000000ff
        /*1884*/ 	.word	0x00000000
        /*1888*/ 	.short	0x0100
        /*188a*/ 	.byte	0x08
	.zero		1


	//   ....[1]....
        /*188c*/ 	.word	0x00000330
        /*1890*/ 	.word	0x000000ff
        /*1894*/ 	.word	0x00000028
        /*1898*/ 	.short	0x0100
        /*189a*/ 	.byte	0x08
	.zero		1


	//   ....[2]....
        /*189c*/ 	.word	0x00000340
        /*18a0*/ 	.word	0x000000ff
        /*18a4*/ 	.word	0x00000008
        /*18a8*/ 	.short	0x0100
        /*18aa*/ 	.byte	0x08
	.zero		1


	//   ....[3]....
        /*18ac*/ 	.word	0x00000350
        /*18b0*/ 	.word	0x000000ff
        /*18b4*/ 	.word	0x00000030
        /*18b8*/ 	.short	0x0100
        /*18ba*/ 	.byte	0x08
	.zero		1


	//   ....[4]....
        /*18bc*/ 	.word	0x00000360
        /*18c0*/ 	.word	0x000000ff
        /*18c4*/ 	.word	0x00000010
        /*18c8*/ 	.short	0x0100
        /*18ca*/ 	.byte	0x08
	.zero		1


	//   ....[5]....
        /*18cc*/ 	.word	0x00000370
        /*18d0*/ 	.word	0x000000ff
        /*18d4*/ 	.word	0x00000038
        /*18d8*/ 	.short	0x0100
        /*18da*/ 	.byte	0x08
	.zero		1


	//   ....[6]....
        /*18dc*/ 	.word	0x00000380
        /*18e0*/ 	.word	0x000000ff
        /*18e4*/ 	.word	0x00000018
        /*18e8*/ 	.short	0x0100
        /*18ea*/ 	.byte	0x08
	.zero		1


	//   ....[7]....
        /*18ec*/ 	.word	0x00000390
        /*18f0*/ 	.word	0x000000ff
        /*18f4*/ 	.word	0x00000040
        /*18f8*/ 	.short	0x0100
        /*18fa*/ 	.byte	0x08
	.zero		1


	//   ....[8]....
        /*18fc*/ 	.word	0x000003a0
        /*1900*/ 	.word	0x000000ff
        /*1904*/ 	.word	0x00000020
        /*1908*/ 	.short	0x0100
        /*190a*/ 	.byte	0x08
	.zero		1


	//   ....[9]....
        /*190c*/ 	.word	0x000003b0
        /*1910*/ 	.word	0x000000ff
        /*1914*/ 	.word	0x00000048
        /*1918*/ 	.short	0x0100
        /*191a*/ 	.byte	0x08
	.zero		1


	//   ....[10]....
        /*191c*/ 	.word	0x00000790
        /*1920*/ 	.word	0x000000ff
        /*1924*/ 	.word	0x00000060
        /*1928*/ 	.short	0x0100
        /*192a*/ 	.byte	0x06
	.zero		1


	//   ....[11]....
        /*192c*/ 	.word	0x000007c0
        /*1930*/ 	.word	0x000000ff
        /*1934*/ 	.word	0x00000068
        /*1938*/ 	.short	0x0100
        /*193a*/ 	.byte	0x06
	.zero		1


	//   ....[12]....
        /*193c*/ 	.word	0x000016d0
        /*1940*/ 	.word	0x00000003
        /*1944*/ 	.word	0x00000000
        /*1948*/ 	.short	0x010a
        /*194a*/ 	.byte	0x3f
	.zero		1


	//   ....[13]....
        /*194c*/ 	.word	0x00001710
        /*1950*/ 	.word	0x00000003
        /*1954*/ 	.word	0x00000000
        /*1958*/ 	.short	0x010a
        /*195a*/ 	.byte	0x3f
	.zero		1


	//   ....[14]....
        /*195c*/ 	.word	0x00002c70
        /*1960*/ 	.word	0x00000004
        /*1964*/ 	.word	0x00000000
        /*1968*/ 	.short	0x010a
        /*196a*/ 	.byte	0x3f
	.zero		1


	//   ....[15]....
        /*196c*/ 	.word	0x00002cb0
        /*1970*/ 	.word	0x00000004
        /*1974*/ 	.word	0x00000000
        /*1978*/ 	.short	0x010a
        /*197a*/ 	.byte	0x3f
	.zero		1


	//   ....[16]....
        /*197c*/ 	.word	0x00004cc0
        /*1980*/ 	.word	0x00000004
        /*1984*/ 	.word	0x00000000
        /*1988*/ 	.short	0x0101
        /*198a*/ 	.byte	0x3f
	.zero		1


	//   ....[17]....
        /*198c*/ 	.word	0x00004ed0
        /*1990*/ 	.word	0x00000000
        /*1994*/ 	.word	0x00000000
        /*1998*/ 	.short	0x0101
        /*199a*/ 	.byte	0x3f
	.zero		1


	//   ....[18]....
        /*199c*/ 	.word	0x00013840
        /*19a0*/ 	.word	0x0000000a
        /*19a4*/ 	.word	0x00000028
        /*19a8*/ 	.short	0x010a
        /*19aa*/ 	.byte	0x3f
	.zero		1


	//   ....[19]....
        /*19ac*/ 	.word	0x00013bd0
        /*19b0*/ 	.word	0x00000002
        /*19b4*/ 	.word	0x00000068
        /*19b8*/ 	.short	0x0101
        /*19ba*/ 	.byte	0x3f
	.zero		1


	//   ....[20]....
        /*19bc*/ 	.word	0x000143d0
        /*19c0*/ 	.word	0x00000005
        /*19c4*/ 	.word	0x00000000
        /*19c8*/ 	.short	0x010a
        /*19ca*/ 	.byte	0x3f
	.zero		1


	//   ....[21]....
        /*19cc*/ 	.word	0x00014460
        /*19d0*/ 	.word	0x00000007
        /*19d4*/ 	.word	0x00000000
        /*19d8*/ 	.short	0x010a
        /*19da*/ 	.byte	0x3f
	.zero		1


	//   ....[22]....
        /*19dc*/ 	.word	0x000144f0
        /*19e0*/ 	.word	0x00000007
        /*19e4*/ 	.word	0x00000000
        /*19e8*/ 	.short	0x010a
        /*19ea*/ 	.byte	0x3f
	.zero		1


	//   ....[23]....
        /*19ec*/ 	.word	0x00014580
        /*19f0*/ 	.word	0x00000007
        /*19f4*/ 	.word	0x00000000
        /*19f8*/ 	.short	0x010a
        /*19fa*/ 	.byte	0x3f
	.zero		1


	//   ....[24]....
        /*19fc*/ 	.word	0x00014610
        /*1a00*/ 	.word	0x00000003
        /*1a04*/ 	.word	0x00000000
        /*1a08*/ 	.short	0x010a
        /*1a0a*/ 	.byte	0x3f
	.zero		1


	//   ....[25]....
        /*1a0c*/ 	.word	0x00014670
        /*1a10*/ 	.word	0x00000003
        /*1a14*/ 	.word	0x00000000
        /*1a18*/ 	.short	0x010a
        /*1a1a*/ 	.byte	0x3f
	.zero		1


	//   ....[26]....
        /*1a1c*/ 	.word	0x000146c0
        /*1a20*/ 	.word	0x00000004
        /*1a24*/ 	.word	0x00000000
        /*1a28*/ 	.short	0x010a
        /*1a2a*/ 	.byte	0x3f
	.zero		1


	//   ....[27]....
        /*1a2c*/ 	.word	0x00014790
        /*1a30*/ 	.word	0x0000000a
        /*1a34*/ 	.word	0x00000028
        /*1a38*/ 	.short	0x010a
        /*1a3a*/ 	.byte	0x3f
	.zero		1


	//   ....[28]....
        /*1a3c*/ 	.word	0x00014860
        /*1a40*/ 	.word	0x00000005
        /*1a44*/ 	.word	0x00000000
        /*1a48*/ 	.short	0x010a
        /*1a4a*/ 	.byte	0x3f
	.zero		1


	//   ....[29]....
        /*1a4c*/ 	.word	0x000148b0
        /*1a50*/ 	.word	0x00000007
        /*1a54*/ 	.word	0x00000000
        /*1a58*/ 	.short	0x010a
        /*1a5a*/ 	.byte	0x3f
	.zero		1


	//   ....[30]....
        /*1a5c*/ 	.word	0x00014900
        /*1a60*/ 	.word	0x00000007
        /*1a64*/ 	.word	0x00000000
        /*1a68*/ 	.short	0x010a
        /*1a6a*/ 	.byte	0x3f
	.zero		1


	//   ....[31]....
        /*1a6c*/ 	.word	0x00014950
        /*1a70*/ 	.word	0x00000007
        /*1a74*/ 	.word	0x00000000
        /*1a78*/ 	.short	0x010a
        /*1a7a*/ 	.byte	0x3f
	.zero		1


	//----- nvinfo : EIATTR_NUM_MBARRIERS
	.align		4
.L_37:
        /*1a7c*/ 	.byte	0x03, 0x38
        /*1a7e*/ 	.short	0x000c


	//----- nvinfo : EIATTR_EXIT_INSTR_OFFSETS
	.align		4
        /*1a80*/ 	.byte	0x04, 0x1c
        /*1a82*/ 	.short	(.L_39 - .L_38)


	//   ....[0]....
.L_38:
        /*1a84*/ 	.word	0x00000ac0


	//   ....[1]....
        /*1a88*/ 	.word	0x00001350


	//   ....[2]....
        /*1a8c*/ 	.word	0x00012da0


	//   ....[3]....
        /*1a90*/ 	.word	0x000133c0


	//   ....[4]....
        /*1a94*/ 	.word	0x00014660


	//----- nvinfo : EIATTR_MAX_THREADS
	.align		4
.L_39:
        /*1a98*/ 	.byte	0x04, 0x05
        /*1a9a*/ 	.short	(.L_41 - .L_40)
.L_40:
        /*1a9c*/ 	.word	0x00000180
        /*1aa0*/ 	.word	0x00000001
        /*1aa4*/ 	.word	0x00000001


	//----- nvinfo : EIATTR_CRS_STACK_SIZE
	.align		4
.L_41:
        /*1aa8*/ 	.byte	0x04, 0x1e
        /*1aaa*/ 	.short	(.L_43 - .L_42)
.L_42:
        /*1aac*/ 	.word	0x00000000


	//----- nvinfo : EIATTR_CBANK_PARAM_SIZE
	.align		4
.L_43:
        /*1ab0*/ 	.byte	0x03, 0x19
        /*1ab2*/ 	.short	0x0470


	//----- nvinfo : EIATTR_PARAM_CBANK
	.align		4
        /*1ab4*/ 	.byte	0x04, 0x0a
        /*1ab6*/ 	.short	(.L_45 - .L_44)
	.align		4
.L_44:
        /*1ab8*/ 	.word	index@(.nv.constant0._ZN7cutlass13device_kernelINS_4gemm6kernel13GemmUniversalIN4cute5tupleIJiiiiEEENS1_10collective13CollectiveMmaINS1_34MainloopSm90TmaGmmaWarpSpecializedILi5ENS5_IJNS4_1CILi2EEESB_NSA_ILi1EEEEEENS1_35KernelTmaWarpSpecializedCooperativeEEENS5_IJNSA_ILi256EEESG_NSA_ILi64EEEEEEaNS5_IJlSC_lEEEaSJ_NS4_8TiledMMAINS4_8MMA_AtomIJNS4_4SM904GMMA27MMA_64x256x32_S32S8S8_SS_TNEEEENS4_6LayoutINS5_IJSB_SC_SC_EEENS5_IJSC_NSA_ILi0EEESS_EEEEENS5_IJNS4_10UnderscoreESV_SV_EEEEENS4_23SM90_TMA_LOAD_MULTICASTENS4_14ComposedLayoutINS4_7SwizzleILi2ELi4ELi3EEENS4_18smem_ptr_flag_bitsILi8EEENSQ_INS5_IJNSA_ILi8EEESH_EEENS5_IJSH_SC_EEEEEEEvNS4_8identityESY_S18_vS19_EENS_8epilogue10collective6detail29Sm90TmaWarpSpecializedAdapterINS1C_15DefaultEpilogueIaSJ_SJ_NS1B_6thread17LinearCombinationIaLi1EiiLNS1G_9ScaleType4KindE0ELNS_15FloatRoundStyleE2EaEENS1_15EpilogueDefaultEEEEEvvEEEEvNT_6ParamsE)
        /*1abc*/ 	.short	0x0210
        /*1abe*/ 	.short	0x0470


	//----- nvinfo : EIATTR_SW_WAR
	.align		4
.L_45:
        /*1ac0*/ 	.byte	0x04, 0x36
        /*1ac2*/ 	.short	(.L_47 - .L_46)
.L_46:
        /*1ac4*/ 	.word	0x00000008
.L_47:


//--------------------- .nv.callgraph             --------------------------
	.section	.nv.callgraph,"",@"SHT_CUDA_CALLGRAPH"
	.align	4
	.sectionentsize	8
	.align		4
        /*0000*/ 	.word	0x00000000
	.align		4
        /*0004*/ 	.word	0xffffffff
	.align		4
        /*0008*/ 	.word	index@(_ZN7cutlass13device_kernelINS_4gemm6kernel13GemmUniversalIN4cute5tupleIJiiiiEEENS1_10collective13CollectiveMmaINS1_34MainloopSm90TmaGmmaWarpSpecializedILi5ENS5_IJNS4_1CILi2EEESB_NSA_ILi1EEEEEENS1_35KernelTmaWarpSpecializedCooperativeEEENS5_IJNSA_ILi256EEESG_NSA_ILi64EEEEEEaNS5_IJlSC_lEEEaSJ_NS4_8TiledMMAINS4_8MMA_AtomIJNS4_4SM904GMMA27MMA_64x256x32_S32S8S8_SS_TNEEEENS4_6LayoutINS5_IJSB_SC_SC_EEENS5_IJSC_NSA_ILi0EEESS_EEEEENS5_IJNS4_10UnderscoreESV_SV_EEEEENS4_23SM90_TMA_LOAD_MULTICASTENS4_14ComposedLayoutINS4_7SwizzleILi2ELi4ELi3EEENS4_18smem_ptr_flag_bitsILi8EEENSQ_INS5_IJNSA_ILi8EEESH_EEENS5_IJSH_SC_EEEEEEEvNS4_8identityESY_S18_vS19_EENS_8epilogue10collective6detail29Sm90TmaWarpSpecializedAdapterINS1C_15DefaultEpilogueIaSJ_SJ_NS1B_6thread17LinearCombinationIaLi1EiiLNS1G_9ScaleType4KindE0ELNS_15FloatRoundStyleE2EaEENS1_15EpilogueDefaultEEEEEvvEEEEvNT_6ParamsE)
	.align		4
        /*000c*/ 	.word	index@(__assertfail)
	.align		4
        /*0010*/ 	.word	0x00000000
	.align		4
        /*0014*/ 	.word	0xfffffffe
	.align		4
        /*0018*/ 	.word	0x00000000
	.align		4
        /*001c*/ 	.word	0xfffffffd
	.align		4
        /*0020*/ 	.word	0x00000000
	.align		4
        /*0024*/ 	.word	0xfffffffc


//--------------------- .nv.constant4             --------------------------
	.section	.nv.constant4,"a",@progbits
	.align	8
	.align		8
.nv.constant4:
        /*0000*/ 	.dword	__assertfail
	.align		8
        /*0008*/ 	.dword	__unnamed_1
	.align		8
        /*0010*/ 	.dword	_ZN39_INTERNAL_18b17765_4_k_cu_98f16b7d_70294cuda3std3__45__cpo5beginE
	.align		8
        /*0018*/ 	.dword	_ZN39_INTERNAL_18b17765_4_k_cu_98f16b7d_70294cuda3std3__45__cpo3endE
	.align		8
        /*0020*/ 	.dword	_ZN39_INTERNAL_18b17765_4_k_cu_98f16b7d_70294cuda3std3__45__cpo6cbeginE
	.align		8
        /*0028*/ 	.dword	_ZN39_INTERNAL_18b17765_4_k_cu_98f16b7d_70294cuda3std3__45__cpo4cendE
	.align		8
        /*0030*/ 	.dword	_ZN39_INTERNAL_18b17765_4_k_cu_98f16b7d_70294cuda3std3__441_GLOBAL__N__18b17765_4_k_cu_98f16b7d_70296ignoreE
	.align		8
        /*0038*/ 	.dword	_ZN39_INTERNAL_18b17765_4_k_cu_98f16b7d_70294cuda3std3__419piecewise_constructE
	.align		8
        /*0040*/ 	.dword	_ZN39_INTERNAL_18b17765_4_k_cu_98f16b7d_70294cuda3std3__48in_placeE
	.align		8
        /*0048*/ 	.dword	_ZN39_INTERNAL_18b17765_4_k_cu_98f16b7d_70294cuda3std6ranges3__45__cpo4swapE
	.align		8
        /*0050*/ 	.dword	_ZN39_INTERNAL_18b17765_4_k_cu_98f16b7d_70294cuda3std6ranges3__45__cpo9iter_moveE
	.align		8
        /*0058*/ 	.dword	_ZN39_INTERNAL_18b17765_4_k_cu_98f16b7d_70294cute7productE
	.align		8
        /*0060*/ 	.dword	_ZN39_INTERNAL_18b17765_4_k_cu_98f16b7d_70294cute1_E
	.align		8
        /*0068*/ 	.dword	$str$22
	.align		8
        /*0070*/ 	.dword	$str$23


//--------------------- .text._ZN7cutlass13device_kernelINS_4gemm6kernel13GemmUniversalIN4cute5tupleIJiiiiEEENS1_10collective13CollectiveMmaINS1_34MainloopSm90TmaGmmaWarpSpecializedILi5ENS5_IJNS4_1CILi2EEESB_NSA_ILi1EEEEEENS1_35KernelTmaWarpSpecializedCooperativeEEENS5_IJNSA_ILi256EEESG_NSA_ILi64EEEEEEaNS5_IJlSC_lEEEaSJ_NS4_8TiledMMAINS4_8MMA_AtomIJNS4_4SM904GMMA27MMA_64x256x32_S32S8S8_SS_TNEEEENS4_6LayoutINS5_IJSB_SC_SC_EEENS5_IJSC_NSA_ILi0EEESS_EEEEENS5_IJNS4_10UnderscoreESV_SV_EEEEENS4_23SM90_TMA_LOAD_MULTICASTENS4_14ComposedLayoutINS4_7SwizzleILi2ELi4ELi3EEENS4_18smem_ptr_flag_bitsILi8EEENSQ_INS5_IJNSA_ILi8EEESH_EEENS5_IJSH_SC_EEEEEEEvNS4_8identityESY_S18_vS19_EENS_8epilogue10collective6detail29Sm90TmaWarpSpecializedAdapterINS1C_15DefaultEpilogueIaSJ_SJ_NS1B_6thread17LinearCombinationIaLi1EiiLNS1G_9ScaleType4KindE0ELNS_15FloatRoundStyleE2EaEENS1_15EpilogueDefaultEEEEEvvEEEEvNT_6ParamsE --------------------------
	.section	.text._ZN7cutlass13device_kernelINS_4gemm6kernel13GemmUniversalIN4cute5tupleIJiiiiEEENS1_10collective13CollectiveMmaINS1_34MainloopSm90TmaGmmaWarpSpecializedILi5ENS5_IJNS4_1CILi2EEESB_NSA_ILi1EEEEEENS1_35KernelTmaWarpSpecializedCooperativeEEENS5_IJNSA_ILi256EEESG_NSA_ILi64EEEEEEaNS5_IJlSC_lEEEaSJ_NS4_8TiledMMAINS4_8MMA_AtomIJNS4_4SM904GMMA27MMA_64x256x32_S32S8S8_SS_TNEEEENS4_6LayoutINS5_IJSB_SC_SC_EEENS5_IJSC_NSA_ILi0EEESS_EEEEENS5_IJNS4_10UnderscoreESV_SV_EEEEENS4_23SM90_TMA_LOAD_MULTICASTENS4_14ComposedLayoutINS4_7SwizzleILi2ELi4ELi3EEENS4_18smem_ptr_flag_bitsILi8EEENSQ_INS5_IJNSA_ILi8EEESH_EEENS5_IJSH_SC_EEEEEEEvNS4_8identityESY_S18_vS19_EENS_8epilogue10collective6detail29Sm90TmaWarpSpecializedAdapterINS1C_15DefaultEpilogueIaSJ_SJ_NS1B_6thread17LinearCombinationIaLi1EiiLNS1G_9ScaleType4KindE0ELNS_15FloatRoundStyleE2EaEENS1_15EpilogueDefaultEEEEEvvEEEEvNT_6ParamsE,"ax",@progbits
	.align	128
.text._ZN7cutlass13device_kernelINS_4gemm6kernel13GemmUniversalIN4cute5tupleIJiiiiEEENS1_10collective13CollectiveMmaINS1_34MainloopSm90TmaGmmaWarpSpecializedILi5ENS5_IJNS4_1CILi2EEESB_NSA_ILi1EEEEEENS1_35KernelTmaWarpSpecializedCooperativeEEENS5_IJNSA_ILi256EEESG_NSA_ILi64EEEEEEaNS5_IJlSC_lEEEaSJ_NS4_8TiledMMAINS4_8MMA_AtomIJNS4_4SM904GMMA27MMA_64x256x32_S32S8S8_SS_TNEEEENS4_6LayoutINS5_IJSB_SC_SC_EEENS5_IJSC_NSA_ILi0EEESS_EEEEENS5_IJNS4_10UnderscoreESV_SV_EEEEENS4_23SM90_TMA_LOAD_MULTICASTENS4_14ComposedLayoutINS4_7SwizzleILi2ELi4ELi3EEENS4_18smem_ptr_flag_bitsILi8EEENSQ_INS5_IJNSA_ILi8EEESH_EEENS5_IJSH_SC_EEEEEEEvNS4_8identityESY_S18_vS19_EENS_8epilogue10collective6detail29Sm90TmaWarpSpecializedAdapterINS1C_15DefaultEpilogueIaSJ_SJ_NS1B_6thread17LinearCombinationIaLi1EiiLNS1G_9ScaleType4KindE0ELNS_15FloatRoundStyleE2EaEENS1_15EpilogueDefaultEEEEEvvEEEEvNT_6ParamsE:
        .type           _ZN7cutlass13device_kernelINS_4gemm6kernel13GemmUniversalIN4cute5tupleIJiiiiEEENS1_10collective13CollectiveMmaINS1_34MainloopSm90TmaGmmaWarpSpecializedILi5ENS5_IJNS4_1CILi2EEESB_NSA_ILi1EEEEEENS1_35KernelTmaWarpSpecializedCooperativeEEENS5_IJNSA_ILi256EEESG_NSA_ILi64EEEEEEaNS5_IJlSC_lEEEaSJ_NS4_8TiledMMAINS4_8MMA_AtomIJNS4_4SM904GMMA27MMA_64x256x32_S32S8S8_SS_TNEEEENS4_6LayoutINS5_IJSB_SC_SC_EEENS5_IJSC_NSA_ILi0EEESS_EEEEENS5_IJNS4_10UnderscoreESV_SV_EEEEENS4_23SM90_TMA_LOAD_MULTICASTENS4_14ComposedLayoutINS4_7SwizzleILi2ELi4ELi3EEENS4_18smem_ptr_flag_bitsILi8EEENSQ_INS5_IJNSA_ILi8EEESH_EEENS5_IJSH_SC_EEEEEEEvNS4_8identityESY_S18_vS19_EENS_8epilogue10collective6detail29Sm90TmaWarpSpecializedAdapterINS1C_15DefaultEpilogueIaSJ_SJ_NS1B_6thread17LinearCombinationIaLi1EiiLNS1G_9ScaleType4KindE0ELNS_15FloatRoundStyleE2EaEENS1_15EpilogueDefaultEEEEEvvEEEEvNT_6ParamsE,@function
        .size           _ZN7cutlass13device_kernelINS_4gemm6kernel13GemmUniversalIN4cute5tupleIJiiiiEEENS1_10collective13CollectiveMmaINS1_34MainloopSm90TmaGmmaWarpSpecializedILi5ENS5_IJNS4_1CILi2EEESB_NSA_ILi1EEEEEENS1_35KernelTmaWarpSpecializedCooperativeEEENS5_IJNSA_ILi256EEESG_NSA_ILi64EEEEEEaNS5_IJlSC_lEEEaSJ_NS4_8TiledMMAINS4_8MMA_AtomIJNS4_4SM904GMMA27MMA_64x256x32_S32S8S8_SS_TNEEEENS4_6LayoutINS5_IJSB_SC_SC_EEENS5_IJSC_NSA_ILi0EEESS_EEEEENS5_IJNS4_10UnderscoreESV_SV_EEEEENS4_23SM90_TMA_LOAD_MULTICASTENS4_14ComposedLayoutINS4_7SwizzleILi2ELi4ELi3EEENS4_18smem_ptr_flag_bitsILi8EEENSQ_INS5_IJNSA_ILi8EEESH_EEENS5_IJSH_SC_EEEEEEEvNS4_8identityESY_S18_vS19_EENS_8epilogue10collective6detail29Sm90TmaWarpSpecializedAdapterINS1C_15DefaultEpilogueIaSJ_SJ_NS1B_6thread17LinearCombinationIaLi1EiiLNS1G_9ScaleType4KindE0ELNS_15FloatRoundStyleE2EaEENS1_15EpilogueDefaultEEEEEvvEEEEvNT_6ParamsE,(.L_x_589 - _ZN7cutlass13device_kernelINS_4gemm6kernel13GemmUniversalIN4cute5tupleIJiiiiEEENS1_10collective13CollectiveMmaINS1_34MainloopSm90TmaGmmaWarpSpecializedILi5ENS5_IJNS4_1CILi2EEESB_NSA_ILi1EEEEEENS1_35KernelTmaWarpSpecializedCooperativeEEENS5_IJNSA_ILi256EEESG_NSA_ILi64EEEEEEaNS5_IJlSC_lEEEaSJ_NS4_8TiledMMAINS4_8MMA_AtomIJNS4_4SM904GMMA27MMA_64x256x32_S32S8S8_SS_TNEEEENS4_6LayoutINS5_IJSB_SC_SC_EEENS5_IJSC_NSA_ILi0EEESS_EEEEENS5_IJNS4_10UnderscoreESV_SV_EEEEENS4_23SM90_TMA_LOAD_MULTICASTENS4_14ComposedLayoutINS4_7SwizzleILi2ELi4ELi3EEENS4_18smem_ptr_flag_bitsILi8EEENSQ_INS5_IJNSA_ILi8EEESH_EEENS5_IJSH_SC_EEEEEEEvNS4_8identityESY_S18_vS19_EENS_8epilogue10collective6detail29Sm90TmaWarpSpecializedAdapterINS1C_15DefaultEpilogueIaSJ_SJ_NS1B_6thread17LinearCombinationIaLi1EiiLNS1G_9ScaleType4KindE0ELNS_15FloatRoundStyleE2EaEENS1_15EpilogueDefaultEEEEEvvEEEEvNT_6ParamsE)
        .other          _ZN7cutlass13device_kernelINS_4gemm6kernel13GemmUniversalIN4cute5tupleIJiiiiEEENS1_10collective13CollectiveMmaINS1_34MainloopSm90TmaGmmaWarpSpecializedILi5ENS5_IJNS4_1CILi2EEESB_NSA_ILi1EEEEEENS1_35KernelTmaWarpSpecializedCooperativeEEENS5_IJNSA_ILi256EEESG_NSA_ILi64EEEEEEaNS5_IJlSC_lEEEaSJ_NS4_8TiledMMAINS4_8MMA_AtomIJNS4_4SM904GMMA27MMA_64x256x32_S32S8S8_SS_TNEEEENS4_6LayoutINS5_IJSB_SC_SC_EEENS5_IJSC_NSA_ILi0EEESS_EEEEENS5_IJNS4_10UnderscoreESV_SV_EEEEENS4_23SM90_TMA_LOAD_MULTICASTENS4_14ComposedLayoutINS4_7SwizzleILi2ELi4ELi3EEENS4_18smem_ptr_flag_bitsILi8EEENSQ_INS5_IJNSA_ILi8EEESH_EEENS5_IJSH_SC_EEEEEEEvNS4_8identityESY_S18_vS19_EENS_8epilogue10collective6detail29Sm90TmaWarpSpecializedAdapterINS1C_15DefaultEpilogueIaSJ_SJ_NS1B_6thread17LinearCombinationIaLi1EiiLNS1G_9ScaleType4KindE0ELNS_15FloatRoundStyleE2EaEENS1_15EpilogueDefaultEEEEEvvEEEEvNT_6ParamsE,@"STO_CUDA_ENTRY STV_DEFAULT"
_ZN7cutlass13device_kernelINS_4gemm6kernel13GemmUniversalIN4cute5tupleIJiiiiEEENS1_10collective13CollectiveMmaINS1_34MainloopSm90TmaGmmaWarpSpecializedILi5ENS5_IJNS4_1CILi2EEESB_NSA_ILi1EEEEEENS1_35KernelTmaWarpSpecializedCooperativeEEENS5_IJNSA_ILi256EEESG_NSA_ILi64EEEEEEaNS5_IJlSC_lEEEaSJ_NS4_8TiledMMAINS4_8MMA_AtomIJNS4_4SM904GMMA27MMA_64x256x32_S32S8S8_SS_TNEEEENS4_6LayoutINS5_IJSB_SC_SC_EEENS5_IJSC_NSA_ILi0EEESS_EEEEENS5_IJNS4_10UnderscoreESV_SV_EEEEENS4_23SM90_TMA_LOAD_MULTICASTENS4_14ComposedLayoutINS4_7SwizzleILi2ELi4ELi3EEENS4_18smem_ptr_flag_bitsILi8EEENSQ_INS5_IJNSA_ILi8EEESH_EEENS5_IJSH_SC_EEEEEEEvNS4_8identityESY_S18_vS19_EENS_8epilogue10collective6detail29Sm90TmaWarpSpecializedAdapterINS1C_15DefaultEpilogueIaSJ_SJ_NS1B_6thread17LinearCombinationIaLi1EiiLNS1G_9ScaleType4KindE0ELNS_15FloatRoundStyleE2EaEENS1_15EpilogueDefaultEEEEEvvEEEEvNT_6ParamsE:
[----:B------:R-:W0:Y:S02]  /*0000*/  LDC R1, c[0x0][0x28] ;  /* 0x00000a00ff017b82 */ /* 0x000e240000000800 */
[----:B0-----:R-:W-:Y:S01]  /*0010*/  VIADD R1, R1, 0xfffffb40 ;  /* 0xfffffb4001017836 */ /* 0x001fe20000000000 */
[----:B------:R-:W0:Y:S01]  /*0020*/  S2R R4, SR_TID.X ;  /* 0x0000000000047919 */ /* 0x000e220000002100 */
[----:B------:R-:W-:Y:S01]  /*0030*/  ELECT P0, URZ, PT ;  /* 0x00000000003f782f */ /* 0x000fe20003800000 */
[----:B------:R-:W-:Y:S01]  /*0040*/  BSSY B0, `(.L_x_0) ;  /* 0x0000015000007945 */ /* 0x000fe20003800000 */
[--C-:B0-----:R-:W-:Y:S02]  /*0050*/  SHF.R.U32.HI R0, RZ, 0x5, R4.reuse ;  /* 0x00000005ff007819 */ /* 0x101fe40000011604 */
[----:B------:R-:W-:-:S03]  /*0060*/  SHF.R.U32.HI R2, RZ, 0x7, R4 ;  /* 0x00000007ff027819 */ /* 0x000fc60000011604 */
[----:B------:R-:W0:Y:S04]  /*0070*/  SHFL.IDX PT, R3, R0, RZ, 0x1f ;  /* 0x00001fff00037589 */ /* 0x000e2800000e0000 */
[----:B------:R-:W1:Y:S01]  /*0080*/  SHFL.IDX PT, R2, R2, RZ, 0x1f ;  /* 0x00001fff02027589 */ /* 0x000e6200000e0000 */
[----:B0-----:R-:W-:Y:S02]  /*0090*/  R2UR UR9, R3 ;  /* 0x00000000030972ca */ /* 0x001fe400000e0000 */
[----:B-1----:R-:W-:-:S11]  /*00a0*/  R2UR UR5, R2 ;  /* 0x00000000020572ca */ /* 0x002fd600000e0000 */
[----:B------:R-:W-:Y:S02]  /*00b0*/  USHF.R.S32.HI UR4, URZ, 0x1f, UR9 ;  /* 0x0000001f3f047899 */ /* 0x000fe40008011409 */
[----:B------:R-:W-:Y:S02]  /*00c0*/  ISETP.NE.OR P0, PT, RZ, UR9, !P0 ;  /* 0x00000009ff007c0c */ /* 0x000fe4000c705670 */
[----:B------:R-:W-:-:S04]  /*00d0*/  ULEA.HI UR4, UR4, UR9, URZ, 0x2 ;  /* 0x0000000904047291 */ /* 0x000fc8000f8f103f */
[----:B------:R-:W-:-:S04]  /*00e0*/  ULOP3.LUT UR4, UR4, 0xfffffffc, URZ, 0xc0, !UPT ;  /* 0xfffffffc04047892 */ /* 0x000fc8000f8ec03f */
[----:B------:R-:W-:-:S03]  /*00f0*/  UIADD3 UR9, UR9, -UR4, URZ ;  /* 0x8000000409097290 */ /* 0x000fc6000fffe03f */
[----:B------:R-:W-:Y:S09]  /*0100*/  @P0 BRA `(.L_x_1) ;  /* 0x0000000000200947 */ /* 0x000ff20003800000 */
[----:B------:R-:W-:Y:S02]  /*0110*/  ULDC.64 UR6, c[0x0][0x198] ;  /* 0x0000660000067ab9 */ /* 0x000fe40000000a00 */
[----:B------:R-:W-:Y:S02]  /*0120*/  UIADD3 UR10, UP0, UR6, 0xf0, URZ ;  /* 0x000000f0060a7890 */ /* 0x000fe4000ff1e03f */
[----:B------:R-:W-:Y:S02]  /*0130*/  UIADD3 UR6, UP1, UR6, 0x1f0, URZ ;  /* 0x000001f006067890 */ /* 0x000fe4000ff3e03f */
[----:B------:R-:W-:Y:S02]  /*0140*/  UIADD3.X UR11, URZ, UR7, URZ, UP0, !UPT ;  /* 0x000000073f0b7290 */ /* 0x000fe400087fe43f */
[----:B------:R-:W-:-:S07]  /*0150*/  UIADD3.X UR7, URZ, UR7, URZ, UP1, !UPT ;  /* 0x000000073f077290 */ /* 0x000fce0008ffe43f */
[----:B------:R0:W-:Y:S02]  /*0160*/  UTMACCTL.PF [UR10] ;  /* 0x000000000a0079b9 */ /* 0x0001e40008040000 */
[----:B------:R0:W-:Y:S02]  /*0170*/  UTMACCTL.PF [UR6] ;  /* 0x00000000060079b9 */ /* 0x0001e40008040000 */
[----:B0-----:R-:W-:Y:S01]  /*0180*/  NOP ;  /* 0x0000000000007918 */ /* 0x001fe20000000000 */
.L_x_1:
[----:B------:R-:W-:Y:S05]  /*0190*/  BSYNC B0 ;  /* 0x0000000000007941 */ /* 0x000fea0003800000 */
.L_x_0:
[----:B------:R-:W0:Y:S01]  /*01a0*/  SHFL.IDX PT, R2, R0, RZ, 0x1f ;  /* 0x00001fff00027589 */ /* 0x000e2200000e0000 */
[----:B------:R-:W-:Y:S01]  /*01b0*/  UISETP.NE.AND UP0, UPT, UR9, 0x3, UPT ;  /* 0x000000030900788c */ /* 0x000fe2000bf05270 */
[----:B------:R-:W-:Y:S01]  /*01c0*/  ISETP.NE.AND P1, PT, RZ, UR5, PT ;  /* 0x00000005ff007c0c */ /* 0x000fe2000bf25270 */
[----:B------:R-:W-:Y:S02]  /*01d0*/  UIADD3 UR16, UR5, -0x1, URZ ;  /* 0xffffffff05107890 */ /* 0x000fe4000fffe03f */
[----:B------:R-:W-:Y:S02]  /*01e0*/  UISETP.EQ.OR UP0, UPT, UR9, URZ, !UP0 ;  /* 0x0000003f0900728c */ /* 0x000fe4000c702670 */
[----:B------:R-:W-:Y:S02]  /*01f0*/  UISETP.GE.U32.AND UP1, UPT, UR16, 0x2, UPT ;  /* 0x000000021000788c */ /* 0x000fe4000bf26070 */
[----:B------:R-:W-:-:S04]  /*0200*/  UISETP.EQ.AND UP0, UPT, UR5, URZ, UP0 ;  /* 0x0000003f0500728c */ /* 0x000fc80008702270 */
[----:B------:R-:W-:-:S04]  /*0210*/  USEL UR40, URZ, 0x1, !UP0 ;  /* 0x000000013f287887 */ /* 0x000fc8000c000000 */
[----:B------:R-:W-:Y:S01]  /*0220*/  USEL UR40, UR40, 0x2, UP1 ;  /* 0x0000000228287887 */ /* 0x000fe20008800000 */
[----:B0-----:R-:W-:-:S13]  /*0230*/  ISETP.NE.AND P0, PT, R2, RZ, PT ;  /* 0x000000ff0200720c */ /* 0x001fda0003f05270 */
[----:B------:R-:W-:Y:S05]  /*0240*/  @P0 BRA `(.L_x_2) ;  /* 0x0000000000600947 */ /* 0x000fea0003800000 */
[----:B------:R-:W0:Y:S01]  /*0250*/  S2UR UR8, SR_CgaCtaId ;  /* 0x00000000000879c3 */ /* 0x000e220000008800 */
[----:B------:R-:W-:Y:S01]  /*0260*/  UMOV UR4, 0x400 ;  /* 0x0000040000047882 */ /* 0x000fe20000000000 */
[----:B------:R-:W-:Y:S01]  /*0270*/  UMOV UR5, 0x1 ;  /* 0x0000000100057882 */ /* 0x000fe20000000000 */
[----:B------:R-:W-:Y:S01]  /*0280*/  UMOV UR6, 0x6 ;  /* 0x0000000600067882 */ /* 0x000fe20000000000 */
[----:B------:R-:W-:Y:S01]  /*0290*/  ELECT P0, URZ, PT ;  /* 0x00000000003f782f */ /* 0x000fe20003800000 */
[----:B------:R-:W-:-:S04]  /*02a0*/  UIADD3 UR6, -UR6, 0x100000, URZ ;  /* 0x0010000006067890 */ /* 0x000fc8000fffe13f */
[----:B------:R-:W-:Y:S02]  /*02b0*/  USHF.L.U32 UR7, UR6, 0xb, URZ ;  /* 0x0000000b06077899 */ /* 0x000fe4000800063f */
[----:B------:R-:W-:Y:S02]  /*02c0*/  USHF.L.U32 UR6, UR6, 0x1, URZ ;  /* 0x0000000106067899 */ /* 0x000fe4000800063f */
[----:B0-----:R-:W-:Y:S02]  /*02d0*/  ULEA UR8, UR8, UR4, 0x18 ;  /* 0x0000000408087291 */ /* 0x001fe4000f8ec03f */
[----:B------:R-:W-:-:S04]  /*02e0*/  UIADD3 UR4, -UR5, 0x100000, URZ ;  /* 0x0010000005047890 */ /* 0x000fc8000fffe13f */
[----:B------:R-:W-:Y:S02]  /*02f0*/  USHF.L.U32 UR5, UR4, 0xb, URZ ;  /* 0x0000000b04057899 */ /* 0x000fe4000800063f */
[----:B------:R-:W-:Y:S01]  /*0300*/  USHF.L.U32 UR4, UR4, 0x1, URZ ;  /* 0x0000000104047899 */ /* 0x000fe2000800063f */
[----:B------:R-:W0:Y:S11]  /*0310*/  FENCE.VIEW.ASYNC.S ;  /* 0x00000000000073c6 */ /* 0x000e360000000000 */
[----:B0-----:R0:W1:Y:S01]  /*0320*/  SYNCS.EXCH.64 URZ, [UR8], UR4 ;  /* 0x00000004083f75b2 */ /* 0x0010620008000100 */
[----:B------:R0:W2:Y:S01]  /*0330*/  SYNCS.EXCH.64 URZ, [UR8+0x28], UR6 ;  /* 0x00002806083f75b2 */ /* 0x0000a20008000100 */
[----:B------:R0:W3:Y:S01]  /*0340*/  SYNCS.EXCH.64 URZ, [UR8+0x8], UR4 ;  /* 0x00000804083f75b2 */ /* 0x0000e20008000100 */
[----:B------:R0:W4:Y:S01]  /*0350*/  SYNCS.EXCH.64 URZ, [UR8+0x30], UR6 ;  /* 0x00003006083f75b2 */ /* 0x0001220008000100 */
[----:B------:R0:W0:Y:S01]  /*0360*/  SYNCS.EXCH.64 URZ, [UR8+0x10], UR4 ;  /* 0x00001004083f75b2 */ /* 0x0000220008000100 */
[----:B------:R0:W0:Y:S01]  /*0370*/  SYNCS.EXCH.64 URZ, [UR8+0x38], UR6 ;  /* 0x00003806083f75b2 */ /* 0x0000220008000100 */
[----:B------:R0:W0:Y:S01]  /*0380*/  SYNCS.EXCH.64 URZ, [UR8+0x18], UR4 ;  /* 0x00001804083f75b2 */ /* 0x0000220008000100 */
[----:B------:R0:W0:Y:S01]  /*0390*/  SYNCS.EXCH.64 URZ, [UR8+0x40], UR6 ;  /* 0x00004006083f75b2 */ /* 0x0000220008000100 */
[----:B------:R0:W0:Y:S01]  /*03a0*/  SYNCS.EXCH.64 URZ, [UR8+0x20], UR4 ;  /* 0x00002004083f75b2 */ /* 0x0000220008000100 */
[----:B------:R0:W0:Y:S01]  /*03b0*/  SYNCS.EXCH.64 URZ, [UR8+0x48], UR6 ;  /* 0x00004806083f75b2 */ /* 0x0000220008000100 */
[----:B------:R-:W-:Y:S01]  /*03c0*/  NOP ;  /* 0x0000000000007918 */ /* 0x000fe20000000000 */
.L_x_2:
[----:B------:R-:W5:Y:S01]  /*03d0*/  S2UR UR13, SR_CTAID.X ;  /* 0x00000000000d79c3 */ /* 0x000f620000002500 */
[----:B------:R-:W-:Y:S01]  /*03e0*/  SHF.R.S32.HI R3, RZ, 0x1f, R4 ;  /* 0x0000001fff037819 */ /* 0x000fe20000011404 */
[----:B------:R5:W1:Y:S01]  /*03f0*/  SHFL.IDX PT, R6, R0, RZ, 0x1f ;  /* 0x00001fff00067589 */ /* 0x000a6200000e0000 */
[----:B0-----:R-:W-:Y:S01]  /*0400*/  ULDC UR4, c[0x0][0x150] ;  /* 0x0000540000047ab9 */ /* 0x001fe20000000800 */
[----:B------:R-:W-:Y:S02]  /*0410*/  ELECT P0, URZ, PT ;  /* 0x00000000003f782f */ /* 0x000fe40003800000 */
[----:B------:R-:W-:Y:S01]  /*0420*/  LEA.HI R3, R3, R4, RZ, 0x7 ;  /* 0x0000000403037211 */ /* 0x000fe200078f38ff */
[----:B------:R-:W-:Y:S01]  /*0430*/  ULDC UR5, c[0x0][0x154] ;  /* 0x0000550000057ab9 */ /* 0x000fe20000000800 */
[----:B------:R-:W-:Y:S01]  /*0440*/  SHF.R.S32.HI R7, RZ, 0x1f, R2 ;  /* 0x0000001fff077819 */ /* 0x000fe20000011402 */
[----:B------:R-:W0:Y:S01]  /*0450*/  S2UR UR10, SR_CTAID.Y ;  /* 0x00000000000a79c3 */ /* 0x000e220000002600 */
[----:B------:R-:W-:Y:S01]  /*0460*/  LOP3.LUT R3, R3, 0xffffff80, RZ, 0xc0, !PT ;  /* 0xffffff8003037812 */ /* 0x000fe200078ec0ff */
[----:B------:R-:W-:Y:S01]  /*0470*/  ULDC UR8, c[0x0][0x144] ;  /* 0x0000510000087ab9 */ /* 0x000fe20000000800 */
[----:B------:R-:W-:Y:S01]  /*0480*/  LEA.HI R7, R7, R2, RZ, 0x2 ;  /* 0x0000000207077211 */ /* 0x000fe200078f10ff */
[----:B------:R-:W-:Y:S01]  /*0490*/  NOP ;  /* 0x0000000000007918 */ /* 0x000fe20000000000 */
[----:B------:R-:W-:Y:S01]  /*04a0*/  NOP ;  /* 0x0000000000007918 */ /* 0x000fe20000000000 */
[----:B------:R-:W-:Y:S01]  /*04b0*/  IMAD.IADD R3, R4, 0x1, -R3 ;  /* 0x0000000104037824 */ /* 0x000fe200078e0a03 */
[----:B------:R-:W-:Y:S01]  /*04c0*/  LOP3.LUT R7, R7, 0x3ffffffc, RZ, 0xc0, !PT ;  /* 0x3ffffffc07077812 */ /* 0x000fe200078ec0ff */
[----:B------:R-:W-:Y:S01]  /*04d0*/  ULDC UR11, c[0x0][0x148] ;  /* 0x00005200000b7ab9 */ /* 0x000fe20000000800 */
[----:B------:R-:W-:-:S02]  /*04e0*/  IMAD.MOV.U32 R19, RZ, RZ, 0x1 ;  /* 0x00000001ff137424 */ /* 0x000fc400078e00ff */
[----:B------:R-:W-:Y:S01]  /*04f0*/  SHF.R.S32.HI R4, RZ, 0x1f, R3 ;  /* 0x0000001fff047819 */ /* 0x000fe20000011403 */
[----:B------:R-:W-:-:S03]  /*0500*/  IMAD.IADD R2, R2, 0x1, -R7 ;  /* 0x0000000102027824 */ /* 0x000fc600078e0a07 */
[----:B------:R-:W-:Y:S02]  /*0510*/  LEA.HI R4, R4, R3, RZ, 0x3 ;  /* 0x0000000304047211 */ /* 0x000fe400078f18ff */
[----:B-----5:R-:W-:Y:S02]  /*0520*/  I2FP.F32.U32 R5, UR13 ;  /* 0x0000000d00057c45 */ /* 0x020fe40008201000 */
[--C-:B------:R-:W-:Y:S02]  /*0530*/  SHF.R.S32.HI R0, RZ, 0x3, R4.reuse ;  /* 0x00000003ff007819 */ /* 0x100fe40000011404 */
[----:B-1----:R-:W-:Y:S01]  /*0540*/  ISETP.NE.OR P0, PT, R6, RZ, !P0 ;  /* 0x000000ff0600720c */ /* 0x002fe20004705670 */
[----:B------:R-:W-:Y:S01]  /*0550*/  FMUL R8, R5, UR4 ;  /* 0x0000000405087c20 */ /* 0x000fe20008400000 */
[----:B------:R-:W-:-:S04]  /*0560*/  SHF.R.S32.HI R5, RZ, 0x1f, R4 ;  /* 0x0000001fff057819 */ /* 0x000fc80000011404 */
[----:B------:R-:W-:Y:S01]  /*0570*/  LEA.HI R5, R5, R0, RZ, 0x2 ;  /* 0x0000000005057211 */ /* 0x000fe200078f10ff */
[----:B------:R-:W1:Y:S03]  /*0580*/  F2I.U32.TRUNC.NTZ R8, R8 ;  /* 0x0000000800087305 */ /* 0x000e66000020f000 */
[----:B------:R-:W-:-:S03]  /*0590*/  LOP3.LUT R5, R5, 0xfffffffc, RZ, 0xc0, !PT ;  /* 0xfffffffc05057812 */ /* 0x000fc600078ec0ff */
[----:B------:R-:W-:Y:S01]  /*05a0*/  VOTEU.ALL UP0, P0 ;  /* 0x00000000003f7886 */ /* 0x000fe20000000000 */
[----:B------:R-:W-:Y:S01]  /*05b0*/  VOTEU.ALL UP1, P0 ;  /* 0x00000000003f7886 */ /* 0x000fe20000020000 */
[----:B------:R-:W-:Y:S01]  /*05c0*/  IMAD.IADD R5, R0, 0x1, -R5 ;  /* 0x0000000100057824 */ /* 0x000fe200078e0a05 */
[----:B0-----:R-:W-:Y:S02]  /*05d0*/  I2FP.F32.U32 R0, UR10 ;  /* 0x0000000a00007c45 */ /* 0x001fe40008201000 */
[----:B------:R-:W0:Y:S01]  /*05e0*/  @!UP0 S2UR UR7, SR_CgaCtaId ;  /* 0x00000000000789c3 */ /* 0x000e220000008800 */
[----:B------:R-:W-:Y:S01]  /*05f0*/  @!UP0 UMOV UR6, 0x400 ;  /* 0x0000040000068882 */ /* 0x000fe20000000000 */
[----:B------:R-:W-:Y:S01]  /*0600*/  LEA R2, R2, R5, 0x2 ;  /* 0x0000000502027211 */ /* 0x000fe200078e10ff */
[----:B------:R-:W-:Y:S01]  /*0610*/  FMUL R4, R0, UR5 ;  /* 0x0000000500047c20 */ /* 0x000fe20008400000 */
[----:B-1----:R-:W-:Y:S02]  /*0620*/  R2UR UR4, R8 ;  /* 0x00000000080472ca */ /* 0x002fe400000e0000 */
[C---:B------:R-:W-:Y:S01]  /*0630*/  LEA.HI R0, R2.reuse, R2, RZ, 0x1 ;  /* 0x0000000202007211 */ /* 0x040fe200078f08ff */
[----:B------:R-:W-:-:S02]  /*0640*/  IMAD.SHL.U32 R155, R2, 0x4, RZ ;  /* 0x00000004029b7824 */ /* 0x000fc400078e00ff */
[----:B------:R-:W1:Y:S01]  /*0650*/  F2I.U32.TRUNC.NTZ R4, R4 ;  /* 0x0000000400047305 */ /* 0x000e62000020f000 */
[----:B------:R-:W-:Y:S02]  /*0660*/  LOP3.LUT R5, R0, 0xfffffffe, RZ, 0xc0, !PT ;  /* 0xfffffffe00057812 */ /* 0x000fe400078ec0ff */
[----:B------:R-:W-:-:S03]  /*0670*/  LOP3.LUT R155, R2, 0xc, R155, 0x78, !PT ;  /* 0x0000000c029b7812 */ /* 0x000fc600078e789b */
[----:B------:R-:W-:Y:S02]  /*0680*/  IMAD.IADD R5, R2, 0x1, -R5 ;  /* 0x0000000102057824 */ /* 0x000fe400078e0a05 */
[----:B------:R-:W-:-:S04]  /*0690*/  UIADD3 UR4, -UR4, URZ, URZ ;  /* 0x0000003f04047290 */ /* 0x000fc8000fffe13f */
[----:B------:R-:W-:Y:S01]  /*06a0*/  UIMAD UR8, UR8, UR4, UR13 ;  /* 0x00000004080872a4 */ /* 0x000fe2000f8e020d */
[----:B-1----:R-:W-:Y:S02]  /*06b0*/  R2UR UR12, R4 ;  /* 0x00000000040c72ca */ /* 0x002fe400000e0000 */
[----:B------:R-:W-:Y:S01]  /*06c0*/  UMOV UR4, 0x20 ;  /* 0x0000002000047882 */ /* 0x000fe20000000000 */
[----:B------:R-:W1:Y:S02]  /*06d0*/  LDC R4, c[0x0][0x140] ;  /* 0x00005000ff047b82 */ /* 0x000e640000000800 */
[----:B------:R-:W-:Y:S01]  /*06e0*/  ISETP.NE.AND P3, PT, R5, UR8, PT ;  /* 0x0000000805007c0c */ /* 0x000fe2000bf65270 */
[----:B------:R-:W-:-:S04]  /*06f0*/  @!UP0 UIADD3 UR4, -UR4, 0x100000, URZ ;  /* 0x0010000004048890 */ /* 0x000fc8000fffe13f */
[----:B------:R-:W-:Y:S02]  /*0700*/  @!UP0 USHF.L.U32 UR5, UR4, 0xb, URZ ;  /* 0x0000000b04058899 */ /* 0x000fe4000800063f */
[----:B------:R-:W-:Y:S02]  /*0710*/  @!UP0 USHF.L.U32 UR4, UR4, 0x1, URZ ;  /* 0x0000000104048899 */ /* 0x000fe4000800063f */
[----:B0-----:R-:W-:Y:S01]  /*0720*/  @!UP0 ULEA UR6, UR7, UR6, 0x18 ;  /* 0x0000000607068291 */ /* 0x001fe2000f8ec03f */
[----:B------:R-:W-:Y:S01]  /*0730*/  VOTEU.ALL UP0, P0 ;  /* 0x00000000003f7886 */ /* 0x000fe20000000000 */
[----:B------:R-:W-:Y:S01]  /*0740*/  LOP3.LUT P0, RZ, R3, 0x7, RZ, 0xc0, !PT ;  /* 0x0000000703ff7812 */ /* 0x000fe2000780c0ff */
[----:B------:R-:W-:-:S03]  /*0750*/  UIADD3 UR12, -UR12, URZ, URZ ;  /* 0x0000003f0c0c7290 */ /* 0x000fc6000fffe13f */
[C---:B------:R-:W-:Y:S02]  /*0760*/  ISETP.LT.U32.AND P0, PT, R155.reuse, 0x4, !P0 ;  /* 0x000000049b00780c */ /* 0x040fe40004701070 */
[----:B------:R-:W-:Y:S01]  /*0770*/  @P3 LEA.HI R0, R155, R155, RZ, 0x1 ;  /* 0x0000009b9b003211 */ /* 0x000fe200078f08ff */
[----:B------:R-:W0:Y:S03]  /*0780*/  FENCE.VIEW.ASYNC.S ;  /* 0x00000000000073c6 */ /* 0x000e260000000000 */
[----:B0-----:R-:W0:Y:S01]  /*0790*/  @!UP0 SYNCS.EXCH.64 URZ, [UR6+0x60], UR4 ;  /* 0x00006004063f85b2 */ /* 0x001e220008000100 */
[----:B------:R-:W-:Y:S02]  /*07a0*/  @P3 SHF.R.S32.HI R0, RZ, 0x1, R0 ;  /* 0x00000001ff003819 */ /* 0x000fe40000011400 */
[----:B-1----:R-:W-:Y:S01]  /*07b0*/  ISETP.EQ.U32.AND P2, PT, R4, 0x1, PT ;  /* 0x000000010400780c */ /* 0x002fe20003f42070 */
[----:B------:R1:W0:Y:S01]  /*07c0*/  @!UP1 SYNCS.EXCH.64 URZ, [UR6+0x68], UR4 ;  /* 0x00006804063f95b2 */ /* 0x0002220008000100 */
[----:B------:R-:W-:Y:S01]  /*07d0*/  NOP ;  /* 0x0000000000007918 */ /* 0x000fe20000000000 */
[----:B-1----:R-:W-:-:S06]  /*07e0*/  UIMAD UR4, UR11, UR12, UR10 ;  /* 0x0000000c0b0472a4 */ /* 0x002fcc000f8e020a */
[----:B------:R-:W-:Y:S02]  /*07f0*/  @P3 ISETP.NE.AND P4, PT, R0, UR4, PT ;  /* 0x0000000400003c0c */ /* 0x000fe4000bf85270 */
[----:B------:R-:W-:Y:S02]  /*0800*/  SEL R0, RZ, 0x1, !P0 ;  /* 0x00000001ff007807 */ /* 0x000fe40004000000 */
[----:B------:R-:W-:-:S04]  /*0810*/  @P3 SEL R19, RZ, 0x1, P4 ;  /* 0x00000001ff133807 */ /* 0x000fc80002000000 */
[----:B------:R-:W-:Y:S01]  /*0820*/  LOP3.LUT R19, R19, R0, RZ, 0xc0, !PT ;  /* 0x0000000013137212 */ /* 0x000fe200078ec0ff */
[----:B------:R-:W-:Y:S06]  /*0830*/  @!P2 BRA `(.L_x_3) ;  /* 0x000000000008a947 */ /* 0x000fec0003800000 */
[----:B0-234-:R-:W-:Y:S01]  /*0840*/  UCGABAR_ARV ;  /* 0x00000000000079c7 */ /* 0x01dfe20008000000 */
[----:B------:R-:W-:Y:S05]  /*0850*/  BRA `(.L_x_4) ;  /* 0x0000000000047947 */ /* 0x000fea0003800000 */
.L_x_3:
[----:B0-234-:R-:W-:Y:S01]  /*0860*/  NOP ;  /* 0x0000000000007918 */ /* 0x01dfe20000000000 */
.L_x_4:
[----:B------:R-:W-:Y:S01]  /*0870*/  ULDC UR4, c[0x0][0x65c] ;  /* 0x0001970000047ab9 */ /* 0x000fe20000000800 */
[----:B------:R-:W-:Y:S01]  /*0880*/  UMOV UR5, URZ ;  /* 0x0000003f00057c82 */ /* 0x000fe20008000000 */
[----:B------:R-:W-:-:S03]  /*0890*/  UISETP.NE.AND UP0, UPT, UR4, 0x1, UPT ;  /* 0x000000010400788c */ /* 0x000fc6000bf05270 */
[----:B------:R-:W-:Y:S01]  /*08a0*/  UMOV UR4, UR13 ;  /* 0x0000000d00047c82 */ /* 0x000fe20008000000 */
[----:B------:R-:W-:Y:S02]  /*08b0*/  UP2UR UR46, UPR, URZ, 0x1 ;  /* 0x000000013f2e7883 */ /* 0x000fe40008000000 */
[----:B------:R-:W-:Y:S02]  /*08c0*/  PLOP3.LUT P0, PT, PT, PT, UP0, 0x80, 0x0 ;  /* 0x000000000000781c */ /* 0x000fe40003f0f008 */
[----:B------:R-:W-:Y:S02]  /*08d0*/  PLOP3.LUT P3, PT, PT, PT, UP0, 0x80, 0x0 ;  /* 0x000000000000781c */ /* 0x000fe40003f6f008 */
[----:B------:R-:W-:Y:S01]  /*08e0*/  PLOP3.LUT P5, PT, PT, PT, UP0, 0x80, 0x0 ;  /* 0x000000000000781c */ /* 0x000fe20003faf008 */
[----:B------:R-:W-:Y:S01]  /*08f0*/  @UP0 ULDC UR14, c[0x0][0x10] ;  /* 0x00000400000e0ab9 */ /* 0x000fe20000000800 */
[----:B------:R-:W-:Y:S01]  /*0900*/  @UP0 UMOV UR6, UR10 ;  /* 0x0000000a00060c82 */ /* 0x000fe20008000000 */
[----:B------:R-:W-:Y:S01]  /*0910*/  @UP0 UMOV UR7, URZ ;  /* 0x0000003f00070c82 */ /* 0x000fe20008000000 */
[----:B------:R-:W-:Y:S01]  /*0920*/  PLOP3.LUT P4, PT, PT, PT, UP0, 0x80, 0x0 ;  /* 0x000000000000781c */ /* 0x000fe20003f8f008 */
[----:B------:R-:W-:-:S03]  /*0930*/  @UP0 UIMAD.WIDE.U32 UR14, UR13, UR14, UR6 ;  /* 0x0000000e0d0e02a5 */ /* 0x000fc6000f8e0006 */
[----:B------:R-:W-:Y:S01]  /*0940*/  @!UP0 ULDC UR7, c[0x0][0xc] ;  /* 0x0000030000078ab9 */ /* 0x000fe20000000800 */
[----:B------:R-:W-:Y:S01]  /*0950*/  @UP0 UMOV UR6, URZ ;  /* 0x0000003f00060c82 */ /* 0x000fe20008000000 */
[----:B------:R-:W-:Y:S01]  /*0960*/  @!UP0 UIMAD.WIDE.U32 UR4, UR10, UR7, UR4 ;  /* 0x000000070a0482a5 */ /* 0x000fe2000f8e0004 */
[----:B------:R-:W-:Y:S01]  /*0970*/  IMAD.U32 R2, RZ, RZ, UR14 ;  /* 0x0000000eff027e24 */ /* 0x000fe2000f8e00ff */
[----:B------:R-:W-:Y:S02]  /*0980*/  @UP0 UIADD3 UR6, UR15, UR6, URZ ;  /* 0x000000060f060290 */ /* 0x000fe4000fffe03f */
[----:B------:R-:W-:Y:S01]  /*0990*/  MOV R3, UR15 ;  /* 0x0000000f00037c02 */ /* 0x000fe20008000f00 */
[----:B------:R-:W-:Y:S01]  /*09a0*/  @P0 IMAD.MOV.U32 R7, RZ, RZ, R2 ;  /* 0x000000ffff070224 */ /* 0x000fe200078e0002 */
[----:B------:R-:W-:Y:S01]  /*09b0*/  MOV R4, UR4 ;  /* 0x0000000400047c02 */ /* 0x000fe20008000f00 */
[----:B------:R-:W-:Y:S02]  /*09c0*/  IMAD.U32 R5, RZ, RZ, UR5 ;  /* 0x00000005ff057e24 */ /* 0x000fe4000f8e00ff */
[----:B------:R-:W-:-:S02]  /*09d0*/  IMAD.U32 R2, RZ, RZ, UR4 ;  /* 0x00000004ff027e24 */ /* 0x000fc4000f8e00ff */
[----:B------:R-:W-:Y:S02]  /*09e0*/  @P3 IMAD.U32 R6, RZ, RZ, UR6 ;  /* 0x00000006ff063e24 */ /* 0x000fe4000f8e00ff */
[----:B------:R-:W-:Y:S02]  /*09f0*/  @!P5 IMAD.MOV.U32 R6, RZ, RZ, R5 ;  /* 0x000000ffff06d224 */ /* 0x000fe400078e0005 */
[----:B------:R-:W-:Y:S02]  /*0a00*/  @!P4 IMAD.MOV.U32 R7, RZ, RZ, R2 ;  /* 0x000000ffff07c224 */ /* 0x000fe400078e0002 */
[----:B------:R-:W-:Y:S01]  /*0a10*/  IMAD.U32 R3, RZ, RZ, UR5 ;  /* 0x00000005ff037e24 */ /* 0x000fe2000f8e00ff */
[----:B------:R0:W-:Y:S04]  /*0a20*/  STL [R1+0x200], R6 ;  /* 0x0002000601007387 */ /* 0x0001e80000100800 */
[----:B------:R0:W-:Y:S01]  /*0a30*/  STL [R1+0x204], R7 ;  /* 0x0002040701007387 */ /* 0x0001e20000100800 */
[----:B------:R-:W-:Y:S05]  /*0a40*/  @!P2 BRA `(.L_x_5) ;  /* 0x00000000000ca947 */ /* 0x000fea0003800000 */
[----:B------:R-:W-:Y:S01]  /*0a50*/  UCGABAR_WAIT ;  /* 0x0000000000007dc7 */ /* 0x000fe20008000000 */
[----:B------:R-:W-:Y:S01]  /*0a60*/  CCTL.IVALL ;  /* 0x00000000ff00798f */ /* 0x000fe20002000000 */
[----:B------:R-:W-:Y:S05]  /*0a70*/  BRA `(.L_x_6) ;  /* 0x0000000000047947 */ /* 0x000fea0003800000 */
.L_x_5:
[----:B------:R-:W-:Y:S06]  /*0a80*/  BAR.SYNC.DEFER_BLOCKING 0x0 ;  /* 0x0000000000007b1d */ /* 0x000fec0000010000 */
.L_x_6:
[----:B------:R-:W-:Y:S05]  /*0a90*/  @!P1 BRA `(.L_x_7) ;  /* 0x0000012000c49947 */ /* 0x000fea0003800000 */
[----:B------:R-:W-:-:S06]  /*0aa0*/  UISETP.GT.U32.AND UP0, UPT, UR16, 0x1, UPT ;  /* 0x000000011000788c */ /* 0x000fcc000bf04070 */
[----:B------:R-:W-:-:S13]  /*0ab0*/  PLOP3.LUT P0, PT, PT, PT, UP0, 0x80, 0x0 ;  /* 0x000000000000781c */ /* 0x000fda0003f0f008 */
[----:B------:R-:W-:Y:S05]  /*0ac0*/  @P0 EXIT ;  /* 0x000000000000094d */ /* 0x000fea0003800000 */
[----:B------:R-:W-:Y:S01]  /*0ad0*/  ULDC.64 UR4, c[0x0][0x650] ;  /* 0x0001940000047ab9 */ /* 0x000fe20000000a00 */
[----:B------:R-:W-:Y:S01]  /*0ae0*/  UMOV UR41, 0xffffffff ;  /* 0xffffffff00297882 */ /* 0x000fe20000000000 */
[----:B------:R-:W-:Y:S01]  /*0af0*/  ISETP.GE.U32.AND P0, PT, R7, UR4, PT ;  /* 0x0000000407007c0c */ /* 0x000fe2000bf06070 */
[----:B------:R-:W-:Y:S01]  /*0b00*/  UMOV UR42, 0xffffffff ;  /* 0xffffffff002a7882 */ /* 0x000fe20000000000 */
[----:B------:R-:W-:Y:S01]  /*0b10*/  UMOV UR43, 0xffffffff ;  /* 0xffffffff002b7882 */ /* 0x000fe20000000000 */
[----:B------:R-:W-:Y:S02]  /*0b20*/  PRMT R0, RZ, 0x7610, R0 ;  /* 0x00007610ff007816 */ /* 0x000fe40000000000 */
[----:B------:R-:W-:-:S13]  /*0b30*/  ISETP.GE.U32.AND.EX P0, PT, R6, UR5, PT, P0 ;  /* 0x0000000506007c0c */ /* 0x000fda000bf06100 */
[----:B------:R-:W-:Y:S05]  /*0b40*/  @P0 BRA `(.L_x_8) ;  /* 0x0000000400480947 */ /* 0x000fea0003800000 */
[----:B------:R-:W-:Y:S01]  /*0b50*/  ULDC.64 UR16, c[0x0][0x628] ;  /* 0x00018a0000107ab9 */ /* 0x000fe20000000a00 */
[C---:B------:R-:W-:Y:S01]  /*0b60*/  R2UR UR19, R7.reuse ;  /* 0x00000000071372ca */ /* 0x040fe200000e0000 */
[----:B------:R-:W-:Y:S01]  /*0b70*/  ULDC UR18, c[0x0][0x630] ;  /* 0x00018c0000127ab9 */ /* 0x000fe20000000800 */
[----:B------:R-:W-:Y:S02]  /*0b80*/  ISETP.NE.U32.AND P0, PT, RZ, UR16, PT ;  /* 0x00000010ff007c0c */ /* 0x000fe4000bf05070 */
[----:B------:R-:W-:Y:S02]  /*0b90*/  R2UR UR4, R7 ;  /* 0x00000000070472ca */ /* 0x000fe400000e0000 */
[----:B------:R-:W-:Y:S02]  /*0ba0*/  ISETP.NE.AND.EX P0, PT, RZ, UR17, PT, P0 ;  /* 0x00000011ff007c0c */ /* 0x000fe4000bf05300 */
[----:B------:R-:W-:-:S11]  /*0bb0*/  R2UR UR5, R6 ;  /* 0x00000000060572ca */ /* 0x000fd600000e0000 */
[----:B------:R-:W-:Y:S05]  /*0bc0*/  @!P0 BRA `(.L_x_9) ;  /* 0x0000000000308947 */ /* 0x000fea0003800000 */
[----:B------:R-:W-:Y:S01]  /*0bd0*/  R2UR UR4, R7 ;  /* 0x00000000070472ca */ /* 0x000fe200000e0000 */
[----:B------:R-:W-:Y:S01]  /*0be0*/  ULDC UR9, c[0x0][0x634] ;  /* 0x00018d0000097ab9 */ /* 0x000fe20000000800 */
[----:B------:R-:W-:-:S11]  /*0bf0*/  R2UR UR13, R6 ;  /* 0x00000000060d72ca */ /* 0x000fd600000e0000 */
[----:B------:R-:W-:-:S04]  /*0c00*/  UIADD3 UR9, UP0, UR4, UR9, URZ ;  /* 0x0000000904097290 */ /* 0x000fc8000ff1e03f */
[----:B------:R-:W-:-:S04]  /*0c10*/  UIADD3.X UR13, URZ, UR13, URZ, UP0, !UPT ;  /* 0x0000000d3f0d7290 */ /* 0x000fc800087fe43f */
[----:B------:R-:W-:-:S04]  /*0c20*/  UIMAD.WIDE.U32 UR4, UR13, UR16, URZ ;  /* 0x000000100d0472a5 */ /* 0x000fc8000f8e003f */
[----:B------:R-:W-:Y:S02]  /*0c30*/  UIMAD.WIDE.U32 UR6, UP0, UR9, UR17, UR4 ;  /* 0x00000011090672a5 */ /* 0x000fe4000f800004 */
[----:B------:R-:W-:Y:S02]  /*0c40*/  UIMAD.WIDE.U32 UR4, UR9, UR16, URZ ;  /* 0x00000010090472a5 */ /* 0x000fe4000f8e003f */
[----:B------:R-:W-:Y:S02]  /*0c50*/  UIADD3.X UR15, URZ, URZ, URZ, UP0, !UPT ;  /* 0x0000003f3f0f7290 */ /* 0x000fe400087fe43f */
[----:B------:R-:W-:Y:S01]  /*0c60*/  UIADD3 URZ, UP0, UR5, UR6, URZ ;  /* 0x00000006053f7290 */ /* 0x000fe2000ff1e03f */
[----:B------:R-:W-:-:S03]  /*0c70*/  UMOV UR14, UR7 ;  /* 0x00000007000e7c82 */ /* 0x000fc60008000000 */
[----:B------:R-:W-:-:S12]  /*0c80*/  UIMAD.WIDE.U32.X UR4, UR13, UR17, UR14, UP0 ;  /* 0x000000110d0472a5 */ /* 0x000fd800080e040e */
.L_x_9:
[----:B------:R-:W-:Y:S01]  /*0c90*/  USHF.R.U64 UR43, UR4, UR18, UR5 ;  /* 0x00000012042b7299 */ /* 0x000fe20008001205 */
[----:B------:R-:W-:Y:S01]  /*0ca0*/  R2UR UR7, R6 ;  /* 0x00000000060772ca */ /* 0x000fe200000e0000 */
[----:B------:R-:W-:Y:S02]  /*0cb0*/  USHF.R.U32.HI UR4, URZ, UR18, UR5 ;  /* 0x000000123f047299 */ /* 0x000fe40008011605 */
[----:B------:R-:W-:Y:S01]  /*0cc0*/  UIADD3 UR5, UP0, URZ, -UR43, URZ ;  /* 0x8000002b3f057290 */ /* 0x000fe2000ff1e03f */
[----:B------:R-:W-:Y:S01]  /*0cd0*/  ULDC.64 UR14, c[0x0][0x620] ;  /* 0x00018800000e7ab9 */ /* 0x000fe20000000a00 */
[----:B------:R-:W-:Y:S02]  /*0ce0*/  UMOV UR6, UR19 ;  /* 0x0000001300067c82 */ /* 0x000fe40008000000 */
[----:B------:R-:W-:Y:S01]  /*0cf0*/  UIADD3.X UR4, URZ, ~UR4, URZ, UP0, !UPT ;  /* 0x800000043f047290 */ /* 0x000fe200087fe43f */
[----:B------:R-:W-:Y:S01]  /*0d00*/  ULDC UR9, c[0x0][0x618] ;  /* 0x0001860000097ab9 */ /* 0x000fe20000000800 */
[----:B------:R-:W-:-:S02]  /*0d10*/  UIMAD UR12, UR11, UR12, UR10 ;  /* 0x0000000c0b0c72a4 */ /* 0x000fc4000f8e020a */
[----:B------:R-:W-:Y:S02]  /*0d20*/  UIMAD UR4, UR4, UR14, URZ ;  /* 0x0000000e040472a4 */ /* 0x000fe4000f8e023f */
[----:B------:R-:W-:Y:S02]  /*0d30*/  UIMAD.WIDE.U32 UR6, UR5, UR14, UR6 ;  /* 0x0000000e050672a5 */ /* 0x000fe4000f8e0006 */
[----:B------:R-:W-:Y:S01]  /*0d40*/  UIMAD UR4, UR5, UR15, UR4 ;  /* 0x0000000f050472a4 */ /* 0x000fe2000f8e0204 */
[----:B------:R-:W-:Y:S01]  /*0d50*/  ULDC UR10, c[0x0][0x608] ;  /* 0x00018200000a7ab9 */ /* 0x000fe20000000800 */
[----:B------:R-:W-:Y:S02]  /*0d60*/  ULDC UR18, c[0x0][0x658] ;  /* 0x0001960000127ab9 */ /* 0x000fe40000000800 */
[----:B------:R-:W-:Y:S01]  /*0d70*/  UIADD3 UR7, UR7, UR4, URZ ;  /* 0x0000000407077290 */ /* 0x000fe2000fffe03f */
[----:B------:R-:W-:Y:S02]  /*0d80*/  UMOV UR11, 0xffffffff ;  /* 0xffffffff000b7882 */ /* 0x000fe40000000000 */
[----:B------:R-:W-:Y:S01]  /*0d90*/  ULDC.64 UR4, c[0x0][0x640] ;  /* 0x0001900000047ab9 */ /* 0x000fe20000000a00 */
[----:B------:R-:W-:Y:S01]  /*0da0*/  USHF.R.U64 UR16, UR6, UR9, UR7 ;  /* 0x0000000906107299 */ /* 0x000fe20008001207 */
[----:B------:R-:W-:Y:S01]  /*0db0*/  ISETP.NE.U32.AND P0, PT, RZ, UR4, PT ;  /* 0x00000004ff007c0c */ /* 0x000fe2000bf05070 */
[----:B------:R-:W-:-:S02]  /*0dc0*/  USHF.R.U32.HI UR7, URZ, UR9, UR7 ;  /* 0x000000093f077299 */ /* 0x000fc40008011607 */
[----:B------:R-:W-:Y:S01]  /*0dd0*/  USHF.L.U32 UR6, UR11, UR18, URZ ;  /* 0x000000120b067299 */ /* 0x000fe2000800063f */
[----:B------:R-:W-:Y:S01]  /*0de0*/  ISETP.NE.AND.EX P0, PT, RZ, UR5, PT, P0 ;  /* 0x00000005ff007c0c */ /* 0x000fe2000bf05300 */
[----:B------:R-:W-:Y:S02]  /*0df0*/  USHF.R.U64 UR22, UR16, UR10, UR7 ;  /* 0x0000000a10167299 */ /* 0x000fe40008001207 */
[----:B------:R-:W-:Y:S02]  /*0e00*/  USHF.R.U32.HI UR7, URZ, UR10, UR7 ;  /* 0x0000000a3f077299 */ /* 0x000fe40008011607 */
[----:B------:R-:W-:Y:S02]  /*0e10*/  UISETP.NE.AND UP1, UPT, UR46, URZ, UPT ;  /* 0x0000003f2e00728c */ /* 0x000fe4000bf25270 */
[----:B------:R-:W-:Y:S01]  /*0e20*/  USHF.R.U64 UR23, UR22, UR18, UR7 ;  /* 0x0000001216177299 */ /* 0x000fe20008001207 */
[----:B------:R-:W-:Y:S01]  /*0e30*/  ULDC UR17, c[0x0][0x600] ;  /* 0x0001800000117ab9 */ /* 0x000fe20000000800 */
[----:B------:R-:W-:-:S02]  /*0e40*/  ULOP3.LUT UR13, URZ, UR6, URZ, 0x33, !UPT ;  /* 0x000000063f0d7292 */ /* 0x000fc4000f8e333f */
[----:B------:R-:W-:Y:S02]  /*0e50*/  UIADD3 UR15, UR17, -0x1, URZ ;  /* 0xffffffff110f7890 */ /* 0x000fe4000fffe03f */
[----:B------:R-:W-:Y:S02]  /*0e60*/  USEL UR12, UR8, UR12, !UP1 ;  /* 0x0000000c080c7287 */ /* 0x000fe4000c800000 */
[----:B------:R-:W-:Y:S01]  /*0e70*/  USHF.R.U32.HI UR7, URZ, UR18, UR7 ;  /* 0x000000123f077299 */ /* 0x000fe20008011607 */
[----:B------:R-:W-:Y:S01]  /*0e80*/  ULDC UR19, c[0x0][0x648] ;  /* 0x0001920000137ab9 */ /* 0x000fe20000000800 */
[----:B------:R-:W-:Y:S01]  /*0e90*/  ULDC UR20, c[0x0][0x638] ;  /* 0x00018e0000147ab9 */ /* 0x000fe20000000800 */
[----:B------:R-:W-:Y:S01]  /*0ea0*/  UMOV UR21, 0x1 ;  /* 0x0000000100157882 */ /* 0x000fe20000000000 */
[----:B------:R-:W-:Y:S01]  /*0eb0*/  UMOV UR6, UR23 ;  /* 0x0000001700067c82 */ /* 0x000fe20008000000 */
[----:B------:R-:W-:Y:S07]  /*0ec0*/  @!P0 BRA `(.L_x_10) ;  /* 0x0000000000308947 */ /* 0x000fee0003800000 */
[----:B------:R-:W-:Y:S02]  /*0ed0*/  ULDC UR10, c[0x0][0x64c] ;  /* 0x00019300000a7ab9 */ /* 0x000fe40000000800 */
        /* <DEDUP_REMOVED lines=8> */
[----:B------:R-:W-:-:S07]  /*0f60*/  UIMAD.WIDE.U32.X UR4, UR14, UR5, UR10, UP0 ;  /* 0x000000050e0472a5 */ /* 0x000fce00080e040a */
[----:B------:R-:W-:Y:S01]  /*0f70*/  UMOV UR6, UR4 ;  /* 0x0000000400067c82 */ /* 0x000fe20008000000 */
[----:B------:R-:W-:-:S05]  /*0f80*/  UMOV UR7, UR5 ;  /* 0x0000000500077c82 */ /* 0x000fca0008000000 */
.L_x_10:
[----:B------:R-:W-:Y:S01]  /*0f90*/  USHF.R.U64 UR5, UR6, UR19, UR7 ;  /* 0x0000001306057299 */ /* 0x000fe20008001207 */
[----:B------:R-:W-:Y:S01]  /*0fa0*/  IMAD.MOV.U32 R0, RZ, RZ, 0x1 ;  /* 0x00000001ff007424 */ /* 0x000fe200078e00ff */
[----:B------:R-:W-:Y:S02]  /*0fb0*/  USHF.L.U32 UR4, UR21, UR18, URZ ;  /* 0x0000001215047299 */ /* 0x000fe4000800063f */
[----:B------:R-:W-:Y:S02]  /*0fc0*/  ULOP3.LUT UR13, UR22, UR13, URZ, 0xc0, !UPT ;  /* 0x0000000d160d7292 */ /* 0x000fe4000f8ec03f */
[----:B------:R-:W-:Y:S02]  /*0fd0*/  UIADD3 UR6, -UR5, URZ, URZ ;  /* 0x0000003f05067290 */ /* 0x000fe4000fffe13f */
[----:B------:R-:W-:Y:S02]  /*0fe0*/  UIMAD UR13, UR4, UR5, UR13 ;  /* 0x00000005040d72a4 */ /* 0x000fe4000f8e020d */
[----:B------:R-:W-:-:S02]  /*0ff0*/  ULOP3.LUT UR15, UR16, UR15, URZ, 0xc0, !UPT ;  /* 0x0000000f100f7292 */ /* 0x000fc4000f8ec03f */
[----:B------:R-:W-:Y:S01]  /*1000*/  UIMAD UR4, UR6, UR20, UR23 ;  /* 0x00000014060472a4 */ /* 0x000fe2000f8e0217 */
[----:B------:R-:W-:Y:S01]  /*1010*/  ULDC UR5, c[0x0][0x610] ;  /* 0x0001840000057ab9 */ /* 0x000fe20000000800 */
[----:B------:R-:W-:Y:S02]  /*1020*/  UISETP.NE.AND UP0, UPT, UR46, URZ, UPT ;  /* 0x0000003f2e00728c */ /* 0x000fe4000bf05270 */
[----:B------:R-:W-:Y:S02]  /*1030*/  UIMAD UR12, UR13, UR5, UR12 ;  /* 0x000000050d0c72a4 */ /* 0x000fe4000f8e020c */
[----:B------:R-:W-:-:S04]  /*1040*/  UIMAD UR4, UR4, UR17, UR15 ;  /* 0x00000011040472a4 */ /* 0x000fc8000f8e020f */
[----:B------:R-:W-:Y:S02]  /*1050*/  USEL UR42, UR4, UR12, !UP0 ;  /* 0x0000000c042a7287 */ /* 0x000fe4000c000000 */
[----:B------:R-:W-:-:S12]  /*1060*/  USEL UR41, UR12, UR4, !UP0 ;  /* 0x000000040c297287 */ /* 0x000fd8000c000000 */
.L_x_8:
[----:B------:R-:W-:-:S08]  /*1070*/  NOP ;  /* 0x0000000000007918 */ /* 0x000fd00000000000 */
[----:B------:R-:W1:Y:S02]  /*1080*/  USETMAXREG.TRY_ALLOC.CTAPOOL UP0, 0xf0 ;  /* 0x000000f0000079c8 */ /* 0x000e640008000600 */
[----:B-1----:R-:W-:-:S13]  /*1090*/  PLOP3.LUT P0, PT, PT, PT, UP0, 0x80, 0x0 ;  /* 0x000000000000781c */ /* 0x002fda0003f0f008 */
[----:B------:R-:W-:Y:S05]  /*10a0*/  @!P0 BRA `(.L_x_8) ;  /* 0xfffffffc00f08947 */ /* 0x000fea000383ffff */
[----:B------:R-:W-:Y:S01]  /*10b0*/  ULDC.64 UR4, c[0x0][0x598] ;  /* 0x0001660000047ab9 */ /* 0x000fe20000000a00 */
[----:B------:R-:W-:Y:S01]  /*10c0*/  ULDC.64 UR36, c[0x0][0x208] ;  /* 0x0000820000247ab9 */ /* 0x000fe20000000a00 */
[----:B------:R-:W-:-:S04]  /*10d0*/  ISETP.NE.U32.AND P0, PT, RZ, UR4, PT ;  /* 0x00000004ff007c0c */ /* 0x000fc8000bf05070 */
[----:B------:R-:W-:-:S13]  /*10e0*/  ISETP.NE.AND.EX P0, PT, RZ, UR5, PT, P0 ;  /* 0x00000005ff007c0c */ /* 0x000fda000bf05300 */
[----:B------:R-:W-:Y:S05]  /*10f0*/  @!P0 BRA `(.L_x_11) ;  /* 0x00000000001c8947 */ /* 0x000fea0003800000 */
[----:B------:R-:W1:Y:S02]  /*1100*/  LDC.64 R2, c[0x0][0x598] ;  /* 0x00016600ff027b82 */ /* 0x000e640000000a00 */
[----:B-1----:R-:W2:Y:S02]  /*1110*/  LDG.E.64 R2, desc[UR36][R2.64] ;  /* 0x0000002402027981 */ /* 0x002ea4000c1e1b00 */
[----:B--2---:R-:W-:-:S04]  /*1120*/  ISETP.NE.U32.AND P0, PT, R2, RZ, PT ;  /* 0x000000ff0200720c */ /* 0x004fc80003f05070 */
[----:B------:R-:W-:-:S13]  /*1130*/  ISETP.NE.AND.EX P0, PT, R3, RZ, PT, P0 ;  /* 0x000000ff0300720c */ /* 0x000fda0003f05300 */
[----:B------:R-:W-:Y:S05]  /*1140*/  @!P0 BRA `(.L_x_11) ;  /* 0x0000000000088947 */ /* 0x000fea0003800000 */
[----:B------:R1:W5:Y:S01]  /*1150*/  LD.E R17, desc[UR36][R2.64] ;  /* 0x0000002402117980 */ /* 0x000362000c101900 */
[----:B------:R-:W-:Y:S05]  /*1160*/  BRA `(.L_x_12) ;  /* 0x0000000000247947 */ /* 0x000fea0003800000 */
.L_x_11:
[----:B------:R-:W-:Y:S02]  /*1170*/  ULDC.64 UR4, c[0x0][0x588] ;  /* 0x0001620000047ab9 */ /* 0x000fe40000000a00 */
[----:B------:R-:W-:-:S04]  /*1180*/  ISETP.NE.U32.AND P0, PT, RZ, UR4, PT ;  /* 0x00000004ff007c0c */ /* 0x000fc8000bf05070 */
[----:B------:R-:W-:-:S13]  /*1190*/  ISETP.NE.AND.EX P0, PT, RZ, UR5, PT, P0 ;  /* 0x00000005ff007c0c */ /* 0x000fda000bf05300 */
[----:B------:R-:W-:Y:S05]  /*11a0*/  @!P0 BRA `(.L_x_13) ;  /* 0x00000000000c8947 */ /* 0x000fea0003800000 */
[----:B------:R-:W1:Y:S02]  /*11b0*/  LDC.64 R2, c[0x0][0x588] ;  /* 0x00016200ff027b82 */ /* 0x000e640000000a00 */
[----:B-1----:R2:W5:Y:S01]  /*11c0*/  LDG.E R17, desc[UR36][R2.64] ;  /* 0x0000002402117981 */ /* 0x002562000c1e1900 */
[----:B------:R-:W-:Y:S05]  /*11d0*/  BRA `(.L_x_12) ;  /* 0x0000000000087947 */ /* 0x000fea0003800000 */
.L_x_13:
[----:B------:R-:W-:Y:S02]  /*11e0*/  ULDC UR4, c[0x0][0x580] ;  /* 0x0001600000047ab9 */ /* 0x000fe40000000800 */
[----:B------:R-:W-:-:S07]  /*11f0*/  MOV R17, UR4 ;  /* 0x0000000400117c02 */ /* 0x000fce0008000f00 */
.L_x_12:
[----:B------:R-:W-:Y:S02]  /*1200*/  ULDC.64 UR4, c[0x0][0x5a0] ;  /* 0x0001680000047ab9 */ /* 0x000fe40000000a00 */
[----:B------:R-:W-:-:S04]  /*1210*/  ISETP.NE.U32.AND P0, PT, RZ, UR4, PT ;  /* 0x00000004ff007c0c */ /* 0x000fc8000bf05070 */
[----:B------:R-:W-:-:S13]  /*1220*/  ISETP.NE.AND.EX P0, PT, RZ, UR5, PT, P0 ;  /* 0x00000005ff007c0c */ /* 0x000fda000bf05300 */
[----:B------:R-:W-:Y:S05]  /*1230*/  @!P0 BRA `(.L_x_14) ;  /* 0x00000000001c8947 */ /* 0x000fea0003800000 */
[----:B-12---:R-:W1:Y:S02]  /*1240*/  LDC.64 R2, c[0x0][0x5a0] ;  /* 0x00016800ff027b82 */ /* 0x006e640000000a00 */
[----:B-1----:R-:W2:Y:S02]  /*1250*/  LDG.E.64 R2, desc[UR36][R2.64] ;  /* 0x0000002402027981 */ /* 0x002ea4000c1e1b00 */
[----:B--2---:R-:W-:-:S04]  /*1260*/  ISETP.NE.U32.AND P0, PT, R2, RZ, PT ;  /* 0x000000ff0200720c */ /* 0x004fc80003f05070 */
[----:B------:R-:W-:-:S13]  /*1270*/  ISETP.NE.AND.EX P0, PT, R3, RZ, PT, P0 ;  /* 0x000000ff0300720c */ /* 0x000fda0003f05300 */
[----:B------:R-:W-:Y:S05]  /*1280*/  @!P0 BRA `(.L_x_14) ;  /* 0x0000000000088947 */ /* 0x000fea0003800000 */
[----:B------:R1:W5:Y:S01]  /*1290*/  LD.E R18, desc[UR36][R2.64] ;  /* 0x0000002402127980 */ /* 0x000362000c101900 */
[----:B------:R-:W-:Y:S05]  /*12a0*/  BRA `(.L_x_15) ;  /* 0x0000000000247947 */ /* 0x000fea0003800000 */
.L_x_14:
[----:B------:R-:W-:Y:S02]  /*12b0*/  ULDC.64 UR4, c[0x0][0x590] ;  /* 0x0001640000047ab9 */ /* 0x000fe40000000a00 */
[----:B------:R-:W-:-:S04]  /*12c0*/  ISETP.NE.U32.AND P0, PT, RZ, UR4, PT ;  /* 0x00000004ff007c0c */ /* 0x000fc8000bf05070 */
[----:B------:R-:W-:-:S13]  /*12d0*/  ISETP.NE.AND.EX P0, PT, RZ, UR5, PT, P0 ;  /* 0x00000005ff007c0c */ /* 0x000fda000bf05300 */
[----:B------:R-:W-:Y:S05]  /*12e0*/  @!P0 BRA `(.L_x_16) ;  /* 0x00000000000c8947 */ /* 0x000fea0003800000 */
[----:B-12---:R-:W1:Y:S02]  /*12f0*/  LDC.64 R2, c[0x0][0x590] ;  /* 0x00016400ff027b82 */ /* 0x006e640000000a00 */
[----:B-1----:R2:W5:Y:S01]  /*1300*/  LDG.E R18, desc[UR36][R2.64] ;  /* 0x0000002402127981 */ /* 0x002562000c1e1900 */
[----:B------:R-:W-:Y:S05]  /*1310*/  BRA `(.L_x_15) ;  /* 0x0000000000087947 */ /* 0x000fea0003800000 */
.L_x_16:
[----:B------:R-:W-:Y:S02]  /*1320*/  ULDC UR4, c[0x0][0x584] ;  /* 0x0001610000047ab9 */ /* 0x000fe40000000800 */
[----:B------:R-:W-:-:S07]  /*1330*/  IMAD.U32 R18, RZ, RZ, UR4 ;  /* 0x00000004ff127e24 */ /* 0x000fce000f8e00ff */
.L_x_15:
[----:B------:R-:W-:-:S13]  /*1340*/  LOP3.LUT P0, RZ, R0, 0xff, RZ, 0xc0, !PT ;  /* 0x000000ff00ff7812 */ /* 0x000fda000780c0ff */
[----:B------:R-:W-:Y:S05]  /*1350*/  @!P0 EXIT ;  /* 0x000000000000894d */ /* 0x000fea0003800000 */
[----:B------:R-:W-:Y:S01]  /*1360*/  ULDC UR4, c[0x0][0x28c] ;  /* 0x0000a30000047ab9 */ /* 0x000fe20000000800 */
[----:B------:R-:W-:Y:S01]  /*1370*/  UMOV UR38, URZ ;  /* 0x0000003f00267c82 */ /* 0x000fe20008000000 */
[----:B------:R-:W-:Y:S01]  /*1380*/  UIADD3 UR4, UR4, 0x3f, URZ ;  /* 0x0000003f04047890 */ /* 0x000fe2000fffe03f */
[----:B------:R-:W-:-:S03]  /*1390*/  UMOV UR39, URZ ;  /* 0x0000003f00277c82 */ /* 0x000fc60008000000 */
[----:B------:R-:W-:-:S04]  /*13a0*/  USHF.R.S32.HI UR5, URZ, 0x1f, UR4 ;  /* 0x0000001f3f057899 */ /* 0x000fc80008011404 */
[----:B------:R-:W-:-:S04]  /*13b0*/  ULEA.HI UR5, UR5, UR4, URZ, 0x6 ;  /* 0x0000000405057291 */ /* 0x000fc8000f8f303f */
[----:B------:R-:W-:-:S12]  /*13c0*/  USHF.R.S32.HI UR44, URZ, 0x6, UR5 ;  /* 0x000000063f2c7899 */ /* 0x000fd80008011405 */
.L_x_552:
[----:B------:R-:W3:Y:S01]  /*13d0*/  S2R R0, SR_TID.X ;  /* 0x0000000000007919 */ /* 0x000ee20000002100 */
[----:B----4-:R-:W4:Y:S01]  /*13e0*/  S2UR UR7, SR_CgaCtaId ;  /* 0x00000000000779c3 */ /* 0x010f220000008800 */
[----:B------:R-:W-:Y:S02]  /*13f0*/  UMOV UR6, 0x400 ;  /* 0x0000040000067882 */ /* 0x000fe40000000000 */
[----:B----4-:R-:W-:Y:S01]  /*1400*/  ULEA UR6, UR7, UR6, 0x18 ;  /* 0x0000000607067291 */ /* 0x010fe2000f8ec03f */
[----:B---3--:R-:W-:-:S04]  /*1410*/  LOP3.LUT R0, R0, 0x80, RZ, 0xc0, !PT ;  /* 0x0000008000007812 */ /* 0x008fc800078ec0ff */
[----:B------:R-:W-:-:S06]  /*1420*/  SHF.R.U32.HI R0, RZ, 0x7, R0 ;  /* 0x00000007ff007819 */ /* 0x000fcc0000011600 */
[----:B------:R-:W3:Y:S02]  /*1430*/  SHFL.IDX PT, R0, R0, RZ, 0x1f ;  /* 0x00001fff00007589 */ /* 0x000ee400000e0000 */
[----:B---3--:R-:W-:-:S13]  /*1440*/  R2UR UR4, R0 ;  /* 0x00000000000472ca */ /* 0x008fda00000e0000 */
[----:B------:R-:W-:-:S04]  /*1450*/  ULEA.HI UR5, UR4, UR4, URZ, 0x1 ;  /* 0x0000000404057291 */ /* 0x000fc8000f8f083f */
[----:B------:R-:W-:-:S04]  /*1460*/  ULOP3.LUT UR5, UR5, 0xffffe, URZ, 0xc0, !UPT ;  /* 0x000ffffe05057892 */ /* 0x000fc8000f8ec03f */
[----:B------:R-:W-:-:S03]  /*1470*/  UIADD3 UR5, UR4, -UR5, URZ ;  /* 0x8000000504057290 */ /* 0x000fc6000fffe03f */
[----:B------:R-:W-:Y:S01]  /*1480*/  ULDC UR4, c[0x0][0x28c] ;  /* 0x0000a30000047ab9 */ /* 0x000fe20000000800 */
[----:B------:R-:W-:Y:S01]  /*1490*/  ULEA UR5, UR5, UR6, 0xc ;  /* 0x0000000605057291 */ /* 0x000fe2000f8e603f */
[----:B------:R-:W-:-:S03]  /*14a0*/  ISETP.LT.AND P0, PT, RZ, UR4, PT ;  /* 0x00000004ff007c0c */ /* 0x000fc6000bf01270 */
[----:B------:R-:W-:-:S04]  /*14b0*/  UIADD3 UR5, UR5, 0x100, URZ ;  /* 0x0000010005057890 */ /* 0x000fc8000fffe03f */
[----:B------:R-:W-:-:S04]  /*14c0*/  USHF.R.U32.HI UR5, URZ, 0x4, UR5 ;  /* 0x000000043f057899 */ /* 0x000fc80008011605 */
[----:B------:R-:W-:-:S04]  /*14d0*/  ULOP3.LUT UR5, UR5, 0x3fff, URZ, 0xc0, !UPT ;  /* 0x00003fff05057892 */ /* 0x000fc8000f8ec03f */
[----:B------:R-:W-:Y:S01]  /*14e0*/  ULOP3.LUT UR45, UR5, 0x10000, URZ, 0xfc, !UPT ;  /* 0x00010000052d7892 */ /* 0x000fe2000f8efc3f */
[----:B0----5:R-:W-:Y:S11]  /*14f0*/  @P0 BRA `(.L_x_17) ;  /* 0x0000000000400947 */ /* 0x021ff60003800000 */
[----:B------:R-:W-:Y:S01]  /*1500*/  MOV R0, 0x0 ;  /* 0x0000000000007802 */ /* 0x000fe20000000f00 */
[----:B------:R-:W-:Y:S01]  /*1510*/  ULDC.64 UR4, c[0x4][0x68] ;  /* 0x01001a0000047ab9 */ /* 0x000fe20000000a00 */
[----:B------:R-:W-:Y:S01]  /*1520*/  ULDC.64 UR6, c[0x4][0x8] ;  /* 0x0100020000067ab9 */ /* 0x000fe20000000a00 */
[----:B------:R-:W-:Y:S01]  /*1530*/  IMAD.U32 R4, RZ, RZ, UR4 ;  /* 0x00000004ff047e24 */ /* 0x000fe2000f8e00ff */
[----:B-12---:R1:W2:Y:S01]  /*1540*/  LDC.64 R2, c[0x4][R0] ;  /* 0x0100000000027b82 */ /* 0x0062a20000000a00 */
[----:B------:R-:W-:Y:S01]  /*1550*/  IMAD.U32 R5, RZ, RZ, UR5 ;  /* 0x00000005ff057e24 */ /* 0x000fe2000f8e00ff */
[----:B------:R-:W-:Y:S01]  /*1560*/  ULDC.64 UR4, c[0x4][0x70] ;  /* 0x01001c0000047ab9 */ /* 0x000fe20000000a00 */
[----:B------:R-:W-:Y:S01]  /*1570*/  IMAD.U32 R10, RZ, RZ, UR6 ;  /* 0x00000006ff0a7e24 */ /* 0x000fe2000f8e00ff */
[----:B0-----:R-:W-:Y:S01]  /*1580*/  MOV R7, UR5 ;  /* 0x0000000500077c02 */ /* 0x001fe20008000f00 */
[----:B------:R-:W-:Y:S01]  /*1590*/  IMAD.U32 R6, RZ, RZ, UR4 ;  /* 0x00000004ff067e24 */ /* 0x000fe2000f8e00ff */
[----:B------:R-:W-:Y:S01]  /*15a0*/  MOV R13, RZ ;  /* 0x000000ff000d7202 */ /* 0x000fe20000000f00 */
[----:B------:R-:W-:-:S02]  /*15b0*/  IMAD.U32 R11, RZ, RZ, UR7 ;  /* 0x00000007ff0b7e24 */ /* 0x000fc4000f8e00ff */
[----:B------:R-:W-:Y:S02]  /*15c0*/  IMAD.MOV.U32 R8, RZ, RZ, 0x1e1 ;  /* 0x000001e1ff087424 */ /* 0x000fe400078e00ff */
[----:B-1----:R-:W-:-:S07]  /*15d0*/  IMAD.MOV.U32 R12, RZ, RZ, 0x1 ;  /* 0x00000001ff0c7424 */ /* 0x002fce00078e00ff */
[----:B------:R-:W-:-:S07]  /*15e0*/  LEPC R20, `(.L_x_17) ;  /* 0x000000001014794e */ /* 0x000fce0000000000 */
[----:B--2--5:R-:W-:Y:S05]  /*15f0*/  CALL.ABS.NOINC R2 ;  /* 0x0000000002007343 */ /* 0x024fea0003c00000 */
.L_x_17:
[----:B------:R-:W-:-:S06]  /*1600*/  ULOP3.LUT UR4, UR40, 0x1, URZ, 0xfc, !UPT ;  /* 0x0000000128047892 */ /* 0x000fcc000f8efc3f */
[----:B------:R-:W-:-:S05]  /*1610*/  IMAD.U32 R0, RZ, RZ, UR4 ;  /* 0x00000004ff007e24 */ /* 0x000fca000f8e00ff */
[----:B------:R-:W-:-:S13]  /*1620*/  ISETP.NE.AND P0, PT, R0, 0x3, PT ;  /* 0x000000030000780c */ /* 0x000fda0003f05270 */
[----:B------:R-:W-:Y:S05]  /*1630*/  @!P0 BRA `(.L_x_18) ;  /* 0x0000000000048947 */ /* 0x000fea0003800000 */
[----:B------:R-:W-:Y:S01]  /*1640*/  BPT.TRAP 0x1 ;  /* 0x000000040000795c */ /* 0x000fe20000300000 */
.L_x_18:
[----:B------:R-:W3:Y:S01]  /*1650*/  S2UR UR5, SR_CgaCtaId ;  /* 0x00000000000579c3 */ /* 0x000ee20000008800 */
[----:B------:R-:W-:Y:S01]  /*1660*/  UMOV UR4, 0x400 ;  /* 0x0000040000047882 */ /* 0x000fe20000000000 */
[----:B-12---:R-:W-:Y:S02]  /*1670*/  IMAD.U32 R3, RZ, RZ, UR39 ;  /* 0x00000027ff037e24 */ /* 0x006fe4000f8e00ff */
[----:B------:R-:W-:-:S05]  /*1680*/  IMAD.U32 R2, RZ, RZ, UR38 ;  /* 0x00000026ff027e24 */ /* 0x000fca000f8e00ff */
[----:B------:R-:W-:Y:S01]  /*1690*/  SHF.L.U32 R2, R2, 0x1f, RZ ;  /* 0x0000001f02027819 */ /* 0x000fe200000006ff */
[----:B---3--:R-:W-:-:S06]  /*16a0*/  ULEA UR4, UR5, UR4, 0x18 ;  /* 0x0000000405047291 */ /* 0x008fcc000f8ec03f */
[----:B------:R-:W-:-:S05]  /*16b0*/  IMAD.U32 R0, RZ, RZ, UR4 ;  /* 0x00000004ff007e24 */ /* 0x000fca000f8e00ff */
[----:B------:R-:W-:-:S04]  /*16c0*/  LEA R3, R3, R0, 0x3 ;  /* 0x0000000003037211 */ /* 0x000fc800078e18ff */
[----:B------:R1:W2:Y:S01]  /*16d0*/  SYNCS.PHASECHK.TRANS64.TRYWAIT P1, [R3+URZ], R2 ;  /* 0x00000002030075a7 */ /* 0x0002a2000802017f */
[----:B------:R-:W-:Y:S05]  /*16e0*/  @!P0 BRA `(.L_x_19) ;  /* 0x0000000000048947 */ /* 0x000fea0003800000 */
[----:B------:R-:W-:Y:S01]  /*16f0*/  BPT.TRAP 0x1 ;  /* 0x000000040000795c */ /* 0x000fe20000300000 */
.L_x_19:
[----:B--2---:R-:W-:Y:S05]  /*1700*/  @P1 BRA `(.L_x_20) ;  /* 0x0000000000081947 */ /* 0x004fea0003800000 */
[----:B------:R-:W2:Y:S02]  /*1710*/  SYNCS.PHASECHK.TRANS64.TRYWAIT P1, [R3+URZ], R2 ;  /* 0x00000002030075a7 */ /* 0x000ea4000802017f */
[----:B--2---:R-:W-:Y:S05]  /*1720*/  @!P1 BRA `(.L_x_21) ;  /* 0x0000012c00d09947 */ /* 0x004fea0003800000 */
.L_x_20:
[----:B------:R-:W-:-:S04]  /*1730*/  UISETP.LT.AND UP0, UPT, UR44, 0x1, UPT ;  /* 0x000000012c00788c */ /* 0x000fc8000bf01270 */
[----:B------:R-:W-:-:S06]  /*1740*/  USEL UR4, UR44, 0x1, UP0 ;  /* 0x000000012c047887 */ /* 0x000fcc0008000000 */
[----:B-12---:R-:W-:Y:S01]  /*1750*/  IMAD.U32 R3, RZ, RZ, UR4 ;  /* 0x00000004ff037e24 */ /* 0x006fe2000f8e00ff */
[----:B------:R-:W-:Y:S05]  /*1760*/  WARPSYNC.ALL ;  /* 0x0000000000007948 */ /* 0x000fea0003800000 */
[----:B------:R-:W-:-:S04]  /*1770*/  IADD3 R3, -R3, UR44, RZ ;  /* 0x0000002c03037c10 */ /* 0x000fc8000fffe1ff */
[----:B------:R-:W-:Y:S02]  /*1780*/  ISETP.GE.AND P1, PT, R3, 0x1, PT ;  /* 0x000000010300780c */ /* 0x000fe40003f26270 */
[----:B------:R-:W-:Y:S01]  /*1790*/  R2UR UR4, R0 ;  /* 0x00000000000472ca */ /* 0x000fe200000e0000 */
[----:B------:R-:W-:Y:S01]  /*17a0*/  ULEA UR9, UR39, UR45, 0xa ;  /* 0x0000002d27097291 */ /* 0x000fe2000f8e503f */
[----:B------:R-:W-:Y:S01]  /*17b0*/  WARPGROUP.ARRIVE ;  /* 0x00000000000079c5 */ /* 0x000fe20000000000 */
[----:B------:R-:W-:Y:S01]  /*17c0*/  UMOV UR5, 0x80000020 ;  /* 0x8000002000057882 */ /* 0x000fe20000000000 */
[----:B------:R-:W-:-:S09]  /*17d0*/  UMOV UR7, 0x80000020 ;  /* 0x8000002000077882 */ /* 0x000fd20000000000 */
[----:B------:R-:W-:-:S04]  /*17e0*/  UIADD3 UR4, UR4, 0x14100, URZ ;  /* 0x0001410004047890 */ /* 0x000fc8000fffe03f */
[----:B------:R-:W-:-:S04]  /*17f0*/  USHF.R.U32.HI UR4, URZ, 0x4, UR4 ;  /* 0x000000043f047899 */ /* 0x000fc80008011604 */
[----:B------:R-:W-:-:S04]  /*1800*/  ULOP3.LUT UR4, UR4, 0x3fff, URZ, 0xc0, !UPT ;  /* 0x00003fff04047892 */ /* 0x000fc8000f8ec03f */
[----:B------:R-:W-:-:S03]  /*1810*/  ULOP3.LUT UR8, UR4, 0x10000, URZ, 0xfc, !UPT ;  /* 0x0001000004087892 */ /* 0x000fc6000f8efc3f */
[----:B------:R-:W-:Y:S01]  /*1820*/  UMOV UR4, UR9 ;  /* 0x0000000900047c82 */ /* 0x000fe20008000000 */
[----:B------:R-:W-:-:S07]  /*1830*/  ULEA UR10, UR39, UR8, 0xa ;  /* 0x00000008270a7291 */ /* 0x000fce000f8e503f */
[----:B------:R-:W-:Y:S02]  /*1840*/  UMOV UR6, UR10 ;  /* 0x0000000a00067c82 */ /* 0x000fe40008000000 */
[----:B------:R-:W-:Y:S01]  /*1850*/  IGMMA.64x256x32.S8.S8 R24, gdesc[UR4], RZ, !UPT, gsb0 ;  /* 0x06600000041879f1 */ /* 0x000fe2000c0410ff */
[----:B------:R-:W-:Y:S01]  /*1860*/  UIADD3 UR4, UR9, 0x200, URZ ;  /* 0x0000020009047890 */ /* 0x000fe2000fffe03f */
[----:B------:R-:W-:Y:S01]  /*1870*/  UMOV UR5, 0x80000020 ;  /* 0x8000002000057882 */ /* 0x000fe20000000000 */
[----:B------:R-:W-:Y:S02]  /*1880*/  WARPGROUP.DEPBAR.LE gsb0, 0x0 ;  /* 0x00008000000079c5 */ /* 0x000fe40000010000 */
[----:B------:R-:W-:Y:S01]  /*1890*/  STL.64 [R1], R24 ;  /* 0x0000001801007387 */ /* 0x000fe20000100a00 */
[----:B------:R-:W-:Y:S01]  /*18a0*/  IMAD.MOV.U32 R235, RZ, RZ, R52 ;  /* 0x000000ffffeb7224 */ /* 0x000fe200078e0034 */
[----:B------:R-:W-:Y:S01]  /*18b0*/  MOV R232, R55 ;  /* 0x0000003700e87202 */ /* 0x000fe20000000f00 */
[----:B------:R-:W-:Y:S01]  /*18c0*/  IMAD.MOV.U32 R234, RZ, RZ, R53 ;  /* 0x000000ffffea7224 */ /* 0x000fe200078e0035 */
[----:B------:R-:W-:Y:S01]  /*18d0*/  STL.64 [R1+0x8], R26 ;  /* 0x0000081a01007387 */ /* 0x000fe20000100a00 */
        /* <DEDUP_REMOVED lines=61> */
[----:B------:R1:W-:Y:S01]  /*1cb0*/  STL.64 [R1+0x68], R50 ;  /* 0x0000683201007387 */ /* 0x0003e20000100a00 */
[----:B------:R-:W-:-:S02]  /*1cc0*/  IMAD.MOV.U32 R177, RZ, RZ, R93 ;  /* 0x000000ffffb17224 */ /* 0x000fc400078e005d */
[----:B------:R-:W-:Y:S01]  /*1cd0*/  IMAD.MOV.U32 R178, RZ, RZ, R94 ;  /* 0x000000ffffb27224 */ /* 0x000fe200078e005e */
[----:B------:R-:W-:Y:S01]  /*1ce0*/  STL [R1+0x2b8], R155 ;  /* 0x0002b89b01007387 */ /* 0x000fe20000100800 */
[----:B------:R-:W-:Y:S02]  /*1cf0*/  IMAD.MOV.U32 R180, RZ, RZ, R96 ;  /* 0x000000ffffb47224 */ /* 0x000fe400078e0060 */
[----:B------:R-:W-:Y:S02]  /*1d00*/  IMAD.MOV.U32 R181, RZ, RZ, R97 ;  /* 0x000000ffffb57224 */ /* 0x000fe400078e0061 */
[----:B------:R-:W-:Y:S02]  /*1d10*/  IMAD.MOV.U32 R182, RZ, RZ, R98 ;  /* 0x000000ffffb67224 */ /* 0x000fe400078e0062 */
[----:B------:R-:W-:Y:S02]  /*1d20*/  IMAD.MOV.U32 R183, RZ, RZ, R99 ;  /* 0x000000ffffb77224 */ /* 0x000fe400078e0063 */
[----:B------:R-:W-:-:S02]  /*1d30*/  IMAD.MOV.U32 R185, RZ, RZ, R101 ;  /* 0x000000ffffb97224 */ /* 0x000fc400078e0065 */
[----:B------:R-:W-:Y:S02]  /*1d40*/  IMAD.MOV.U32 R186, RZ, RZ, R102 ;  /* 0x000000ffffba7224 */ /* 0x000fe400078e0066 */
        /* <DEDUP_REMOVED lines=35> */
[----:B0-----:R-:W-:Y:S02]  /*1f80*/  IMAD.MOV.U32 R7, RZ, RZ, R147 ;  /* 0x000000ffff077224 */ /* 0x001fe400078e0093 */
[----:B------:R-:W-:Y:S02]  /*1f90*/  IMAD.MOV.U32 R6, RZ, RZ, R148 ;  /* 0x000000ffff067224 */ /* 0x000fe400078e0094 */
[----:B------:R-:W-:Y:S02]  /*1fa0*/  IMAD.MOV.U32 R5, RZ, RZ, R149 ;  /* 0x000000ffff057224 */ /* 0x000fe400078e0095 */
[----:B------:R-:W-:Y:S02]  /*1fb0*/  IMAD.MOV.U32 R2, RZ, RZ, R151 ;  /* 0x000000ffff027224 */ /* 0x000fe400078e0097 */
[----:B-1----:R-:W-:-:S06]  /*1fc0*/  WARPGROUP.ARRIVE ;  /* 0x00000000000079c5 */ /* 0x002fcc0000000000 */
[----:B------:R-:W-:Y:S03]  /*1fd0*/  IGMMA.64x256x32.S8.S8 R24, gdesc[UR4], RZ, !UPT, gsb0 ;  /* 0x06600000041879f1 */ /* 0x000fe6000c0410ff */
[----:B------:R-:W-:Y:S02]  /*1fe0*/  WARPGROUP.DEPBAR.LE gsb0, 0x0 ;  /* 0x00008000000079c5 */ /* 0x000fe40000010000 */
[----:B------:R-:W-:Y:S04]  /*1ff0*/  STL.64 [R1+0x2b0], R150 ;  /* 0x0002b09601007387 */ /* 0x000fe80000100a00 */
        /* <DEDUP_REMOVED lines=20> */
[----:B------:R0:W-:Y:S04]  /*2140*/  STL.64 [R1+0x208], R108 ;  /* 0x0002086c01007387 */ /* 0x0001e80000100a00 */
[----:B0-----:R-:W2:Y:S04]  /*2150*/  LDL.LU R108, [R1] ;  /* 0x00000000016c7983 */ /* 0x001ea80000300800 */
[----:B------:R-:W2:Y:S04]  /*2160*/  LDL.LU R109, [R1+0x4] ;  /* 0x00000400016d7983 */ /* 0x000ea80000300800 */
        /* <DEDUP_REMOVED lines=25> */
[----:B------:R-:W2:Y:S01]  /*2300*/  LDL.LU R135, [R1+0x6c] ;  /* 0x00006c0001877983 */ /* 0x000ea20000300800 */
        /* <DEDUP_REMOVED lines=11> */
[----:B------:R-:W-:Y:S01]  /*23c0*/  UIADD3 UR4, UR9, 0x2, URZ ;  /* 0x0000000209047890 */ /* 0x000fe2000fffe03f */
[----:B------:R-:W-:Y:S01]  /*23d0*/  IMAD.MOV.U32 R143, RZ, RZ, R228 ;  /* 0x000000ffff8f7224 */ /* 0x000fe200078e00e4 */
[----:B------:R-:W-:Y:S01]  /*23e0*/  UIADD3 UR6, UR10, 0x2, URZ ;  /* 0x000000020a067890 */ /* 0x000fe2000fffe03f */
[----:B------:R-:W-:Y:S01]  /*23f0*/  IMAD.MOV.U32 R145, RZ, RZ, R226 ;  /* 0x000000ffff917224 */ /* 0x000fe200078e00e2 */
[----:B------:R-:W-:Y:S01]  /*2400*/  UMOV UR5, 0x80000020 ;  /* 0x8000002000057882 */ /* 0x000fe20000000000 */
[----:B------:R-:W-:Y:S01]  /*2410*/  IMAD.MOV.U32 R146, RZ, RZ, R225 ;  /* 0x000000ffff927224 */ /* 0x000fe200078e00e1 */
[----:B------:R-:W-:Y:S01]  /*2420*/  MOV R225, R13 ;  /* 0x0000000d00e17202 */ /* 0x000fe20000000f00 */
[----:B------:R-:W-:Y:S01]  /*2430*/  IMAD.MOV.U32 R147, RZ, RZ, R224 ;  /* 0x000000ffff937224 */ /* 0x000fe200078e00e0 */
[----:B------:R-:W-:Y:S01]  /*2440*/  UMOV UR7, 0x80000020 ;  /* 0x8000002000077882 */ /* 0x000fe20000000000 */
[----:B------:R-:W-:-:S02]  /*2450*/  IMAD.MOV.U32 R148, RZ, RZ, R223 ;  /* 0x000000ffff947224 */ /* 0x000fc400078e00df */
[----:B------:R-:W-:Y:S02]  /*2460*/  IMAD.MOV.U32 R150, RZ, RZ, R221 ;  /* 0x000000ffff967224 */ /* 0x000fe400078e00dd */
[----:B------:R-:W-:Y:S01]  /*2470*/  IMAD.MOV.U32 R151, RZ, RZ, R220 ;  /* 0x000000ffff977224 */ /* 0x000fe200078e00dc */
[----:B------:R-:W-:Y:S01]  /*2480*/  MOV R220, R22 ;  /* 0x0000001600dc7202 */ /* 0x000fe20000000f00 */
        /* <DEDUP_REMOVED lines=13> */
[----:B------:R-:W-:-:S06]  /*2560*/  IMAD.MOV.U32 R234, RZ, RZ, R4 ;  /* 0x000000ffffea7224 */ /* 0x000fcc00078e0004 */
[----:B--2---:R-:W-:-:S06]  /*2570*/  WARPGROUP.ARRIVE ;  /* 0x00000000000079c5 */ /* 0x004fcc0000000000 */
[----:B------:R-:W-:Y:S03]  /*2580*/  IGMMA.64x256x32.S8.S8 R108, gdesc[UR4], R108, gsb0 ;  /* 0x06600000046c79f1 */ /* 0x000fe6000804106c */
[----:B------:R-:W-:Y:S02]  /*2590*/  WARPGROUP.DEPBAR.LE gsb0, 0x0 ;  /* 0x00008000000079c5 */ /* 0x000fe40000010000 */
[----:B------:R-:W-:Y:S04]  /*25a0*/  STL.64 [R1], R108 ;  /* 0x0000006c01007387 */ /* 0x000fe80000100a00 */
        /* <DEDUP_REMOVED lines=63> */
[----:B0-----:R1:W5:Y:S04]  /*29a0*/  LDL.LU R155, [R1+0x2b8] ;  /* 0x0002b800019b7983 */ /* 0x0013680000300800 */
[----:B------:R-:W2:Y:S04]  /*29b0*/  LDL.LU.64 R150, [R1+0x2b0] ;  /* 0x0002b00001967983 */ /* 0x000ea80000300a00 */
        /* <DEDUP_REMOVED lines=20> */
[----:B------:R-:W2:Y:S01]  /*2b00*/  LDL.LU.64 R108, [R1+0x208] ;  /* 0x00020800016c7983 */ /* 0x000ea20000300a00 */
[----:B------:R-:W-:Y:S01]  /*2b10*/  UIADD3 UR4, UR9, 0x202, URZ ;  /* 0x0000020209047890 */ /* 0x000fe2000fffe03f */
[----:B------:R-:W-:Y:S01]  /*2b20*/  UMOV UR5, 0x80000020 ;  /* 0x8000002000057882 */ /* 0x000fe20000000000 */
[----:B--2---:R-:W-:-:S07]  /*2b30*/  WARPGROUP.ARRIVE ;  /* 0x00000000000079c5 */ /* 0x004fce0000000000 */
[----:B------:R-:W-:Y:S03]  /*2b40*/  IGMMA.64x256x32.S8.S8 R24, gdesc[UR4], R24, gsb0 ;  /* 0x06600000041879f1 */ /* 0x000fe60008041018 */
[----:B------:R-:W-:Y:S02]  /*2b50*/  WARPGROUP.DEPBAR.LE gsb0, 0x0 ;  /* 0x00008000000079c5 */ /* 0x000fe40000010000 */
[----:B-1----:R-:W-:Y:S05]  /*2b60*/  @!P1 BRA `(.L_x_22) ;  /* 0x0000002000909947 */ /* 0x002fea0003800000 */
[----:B------:R-:W-:Y:S02]  /*2b70*/  UIADD3 UR4, UR39, 0x1, URZ ;  /* 0x0000000127047890 */ /* 0x000fe4000fffe03f */
[----:B------:R-:W-:Y:S02]  /*2b80*/  UMOV UR10, UR39 ;  /* 0x00000027000a7c82 */ /* 0x000fe40008000000 */
[----:B------:R-:W-:-:S04]  /*2b90*/  UISETP.NE.AND UP0, UPT, UR4, 0x5, UPT ;  /* 0x000000050400788c */ /* 0x000fc8000bf05270 */
[----:B------:R-:W-:Y:S02]  /*2ba0*/  USEL UR5, URZ, 0x1, UP0 ;  /* 0x000000013f057887 */ /* 0x000fe40008000000 */
[----:B------:R-:W-:Y:S02]  /*2bb0*/  USEL UR9, UR4, URZ, UP0 ;  /* 0x0000003f04097287 */ /* 0x000fe40008000000 */
[----:B------:R-:W-:-:S06]  /*2bc0*/  ULOP3.LUT UR5, UR38, UR5, URZ, 0x3c, !UPT ;  /* 0x0000000526057292 */ /* 0x000fcc000f8e3c3f */
[----:B------:R-:W-:-:S07]  /*2bd0*/  IMAD.U32 R2, RZ, RZ, UR5 ;  /* 0x00000005ff027e24 */ /* 0x000fce000f8e00ff */
.L_x_29:
[----:B------:R-:W-:Y:S05]  /*2be0*/  @!P0 BRA `(.L_x_23) ;  /* 0x0000000000048947 */ /* 0x000fea0003800000 */
[----:B------:R-:W-:Y:S01]  /*2bf0*/  BPT.TRAP 0x1 ;  /* 0x000000040000795c */ /* 0x000fe20000300000 */
.L_x_23:
[----:B------:R-:W0:Y:S01]  /*2c00*/  S2UR UR5, SR_CgaCtaId ;  /* 0x00000000000579c3 */ /* 0x000e220000008800 */
[----:B------:R-:W-:Y:S01]  /*2c10*/  UMOV UR4, 0x400 ;  /* 0x0000040000047882 */ /* 0x000fe20000000000 */
[----:B------:R-:W-:Y:S01]  /*2c20*/  IMAD.U32 R4, RZ, RZ, UR9 ;  /* 0x00000009ff047e24 */ /* 0x000fe2000f8e00ff */
[----:B------:R-:W-:Y:S01]  /*2c30*/  SHF.L.U32 R5, R2, 0x1f, RZ ;  /* 0x0000001f02057819 */ /* 0x000fe200000006ff */
[----:B0-----:R-:W-:-:S06]  /*2c40*/  ULEA UR4, UR5, UR4, 0x18 ;  /* 0x0000000405047291 */ /* 0x001fcc000f8ec03f */
[----:B------:R-:W-:-:S04]  /*2c50*/  IMAD.U32 R0, RZ, RZ, UR4 ;  /* 0x00000004ff007e24 */ /* 0x000fc8000f8e00ff */
[----:B------:R-:W-:-:S04]  /*2c60*/  IMAD R4, R4, 0x8, R0 ;  /* 0x0000000804047824 */ /* 0x000fc800078e0200 */
[----:B------:R0:W1:Y:S01]  /*2c70*/  SYNCS.PHASECHK.TRANS64.TRYWAIT P1, [R4+URZ], R5 ;  /* 0x00000005040075a7 */ /* 0x000062000802017f */
[----:B------:R-:W-:Y:S05]  /*2c80*/  @!P0 BRA `(.L_x_24) ;  /* 0x0000000000048947 */ /* 0x000fea0003800000 */
[----:B------:R-:W-:Y:S01]  /*2c90*/  BPT.TRAP 0x1 ;  /* 0x000000040000795c */ /* 0x000fe20000300000 */
.L_x_24:
[----:B-1----:R-:W-:Y:S05]  /*2ca0*/  @P1 BRA `(.L_x_25) ;  /* 0x0000000000081947 */ /* 0x002fea0003800000 */
[----:B------:R-:W1:Y:S02]  /*2cb0*/  SYNCS.PHASECHK.TRANS64.TRYWAIT P1, [R4+URZ], R5 ;  /* 0x00000005040075a7 */ /* 0x000e64000802017f */
[----:B-1----:R-:W-:Y:S05]  /*2cc0*/  @!P1 BRA `(.L_x_26) ;  /* 0x00000118007c9947 */ /* 0x002fea0003800000 */
.L_x_25:
        /* <DEDUP_REMOVED lines=64> */
[----:B--2---:R-:W2:Y:S04]  /*30d0*/  LDL.LU.64 R24, [R1] ;  /* 0x0000000001187983 */ /* 0x004ea80000300a00 */
        /* <DEDUP_REMOVED lines=63> */
[----:B------:R-:W-:-:S02]  /*34d0*/  ULEA UR11, UR9, UR45, 0xa ;  /* 0x0000002d090b7291 */ /* 0x000fc4000f8e503f */
[----:B------:R-:W-:Y:S01]  /*34e0*/  ULEA UR12, UR9, UR8, 0xa ;  /* 0x00000008090c7291 */ /* 0x000fe2000f8e503f */
[----:B------:R-:W-:Y:S01]  /*34f0*/  UMOV UR5, 0x80000020 ;  /* 0x8000002000057882 */ /* 0x000fe20000000000 */
[----:B------:R-:W-:-:S03]  /*3500*/  UMOV UR7, 0x80000020 ;  /* 0x8000002000077882 */ /* 0x000fc60000000000 */
[----:B------:R-:W-:Y:S02]  /*3510*/  UMOV UR4, UR11 ;  /* 0x0000000b00047c82 */ /* 0x000fe40008000000 */
[----:B------:R-:W-:Y:S01]  /*3520*/  UMOV UR6, UR12 ;  /* 0x0000000c00067c82 */ /* 0x000fe20008000000 */
[----:B--2---:R-:W-:-:S06]  /*3530*/  WARPGROUP.ARRIVE ;  /* 0x00000000000079c5 */ /* 0x004fcc0000000000 */
[----:B------:R-:W-:Y:S03]  /*3540*/  IGMMA.64x256x32.S8.S8 R24, gdesc[UR4], R24, gsb0 ;  /* 0x06600000041879f1 */ /* 0x000fe60008041018 */
[----:B------:R-:W-:Y:S02]  /*3550*/  WARPGROUP.DEPBAR.LE gsb0, 0x0 ;  /* 0x00008000000079c5 */ /* 0x000fe40000010000 */
[----:B------:R-:W-:Y:S01]  /*3560*/  STL.64 [R1], R24 ;  /* 0x0000001801007387 */ /* 0x000fe20000100a00 */
[----:B01----:R-:W-:Y:S01]  /*3570*/  MOV R5, R150 ;  /* 0x0000009600057202 */ /* 0x003fe20000000f00 */
[----:B------:R-:W-:Y:S01]  /*3580*/  IMAD.MOV.U32 R4, RZ, RZ, R151 ;  /* 0x000000ffff047224 */ /* 0x000fe200078e0097 */
[----:B------:R-:W-:Y:S01]  /*3590*/  MOV R9, R146 ;  /* 0x0000009200097202 */ /* 0x000fe20000000f00 */
        /* <DEDUP_REMOVED lines=52> */
[----:B------:R0:W-:Y:S01]  /*38e0*/  STL [R1+0x70], R52 ;  /* 0x0000703401007387 */ /* 0x0001e20000100800 */
[----:B------:R-:W-:Y:S01]  /*38f0*/  IMAD.MOV.U32 R199, RZ, RZ, R115 ;  /* 0x000000ffffc77224 */ /* 0x000fe200078e0073 */
[----:B------:R-:W-:Y:S01]  /*3900*/  MOV R174, R90 ;  /* 0x0000005a00ae7202 */ /* 0x000fe20000000f00 */
[----:B------:R-:W-:Y:S01]  /*3910*/  IMAD.MOV.U32 R196, RZ, RZ, R112 ;  /* 0x000000ffffc47224 */ /* 0x000fe200078e0070 */
[----:B------:R-:W2:Y:S01]  /*3920*/  LDL.LU.64 R150, [R1+0x4b8] ;  /* 0x0004b80001967983 */ /* 0x000ea20000300a00 */
        /* <DEDUP_REMOVED lines=32> */
[----:B------:R-:W-:-:S02]  /*3b30*/  IMAD.MOV.U32 R175, RZ, RZ, R91 ;  /* 0x000000ffffaf7224 */ /* 0x000fc400078e005b */
[----:B------:R-:W-:Y:S01]  /*3b40*/  IMAD.MOV.U32 R172, RZ, RZ, R88 ;  /* 0x000000ffffac7224 */ /* 0x000fe200078e0058 */
[----:B------:R-:W2:Y:S01]  /*3b50*/  LDL.LU.64 R132, [R1+0x470] ;  /* 0x0004700001847983 */ /* 0x000ea20000300a00 */
[----:B------:R-:W-:Y:S02]  /*3b60*/  IMAD.MOV.U32 R173, RZ, RZ, R89 ;  /* 0x000000ffffad7224 */ /* 0x000fe400078e0059 */
[----:B------:R-:W-:Y:S01]  /*3b70*/  IMAD.MOV.U32 R171, RZ, RZ, R87 ;  /* 0x000000ffffab7224 */ /* 0x000fe200078e0057 */
[----:B------:R-:W2:Y:S01]  /*3b80*/  LDL.LU.64 R130, [R1+0x468] ;  /* 0x0004680001827983 */ /* 0x000ea20000300a00 */
[----:B------:R-:W-:Y:S02]  /*3b90*/  IMAD.MOV.U32 R168, RZ, RZ, R84 ;  /* 0x000000ffffa87224 */ /* 0x000fe400078e0054 */
        /* <DEDUP_REMOVED lines=63> */
[----:B0-----:R-:W2:Y:S04]  /*3f90*/  LDL.LU.64 R52, [R1+0x330] ;  /* 0x0003300001347983 */ /* 0x001ea80000300a00 */
        /* <DEDUP_REMOVED lines=15> */
[----:B------:R-:W-:-:S02]  /*4090*/  UMOV UR5, 0x80000020 ;  /* 0x8000002000057882 */ /* 0x000fc40000000000 */
[----:B-----5:R-:W-:Y:S01]  /*40a0*/  STL [R1+0x2b8], R155 ;  /* 0x0002b89b01007387 */ /* 0x020fe20000100800 */
[----:B--2---:R-:W-:-:S06]  /*40b0*/  WARPGROUP.ARRIVE ;  /* 0x00000000000079c5 */ /* 0x004fcc0000000000 */
[----:B------:R-:W-:Y:S03]  /*40c0*/  IGMMA.64x256x32.S8.S8 R24, gdesc[UR4], R24, gsb0 ;  /* 0x06600000041879f1 */ /* 0x000fe60008041018 */
        /* <DEDUP_REMOVED lines=64> */
[----:B------:R-:W-:-:S02]  /*44d0*/  IMAD.MOV.U32 R145, RZ, RZ, R227 ;  /* 0x000000ffff917224 */ /* 0x000fc400078e00e3 */
[----:B------:R-:W-:Y:S01]  /*44e0*/  IMAD.MOV.U32 R146, RZ, RZ, R226 ;  /* 0x000000ffff927224 */ /* 0x000fe200078e00e2 */
[----:B------:R-:W-:Y:S01]  /*44f0*/  MOV R226, R13 ;  /* 0x0000000d00e27202 */ /* 0x000fe20000000f00 */
[----:B------:R-:W-:Y:S02]  /*4500*/  IMAD.MOV.U32 R148, RZ, RZ, R224 ;  /* 0x000000ffff947224 */ /* 0x000fe400078e00e0 */
[----:B------:R-:W-:Y:S02]  /*4510*/  IMAD.MOV.U32 R149, RZ, RZ, R223 ;  /* 0x000000ffff957224 */ /* 0x000fe400078e00df */
[----:B------:R-:W-:Y:S01]  /*4520*/  IMAD.MOV.U32 R150, RZ, RZ, R222 ;  /* 0x000000ffff967224 */ /* 0x000fe200078e00de */
[----:B------:R-:W-:Y:S01]  /*4530*/  MOV R222, R21 ;  /* 0x0000001500de7202 */ /* 0x000fe20000000f00 */
        /* <DEDUP_REMOVED lines=12> */
[----:B------:R-:W-:Y:S01]  /*4600*/  IMAD.MOV.U32 R235, RZ, RZ, R4 ;  /* 0x000000ffffeb7224 */ /* 0x000fe200078e0004 */
[----:B------:R-:W-:Y:S02]  /*4610*/  UIADD3 UR4, UR11, 0x2, URZ ;  /* 0x000000020b047890 */ /* 0x000fe4000fffe03f */
[----:B------:R-:W-:Y:S01]  /*4620*/  UIADD3 UR6, UR12, 0x2, URZ ;  /* 0x000000020c067890 */ /* 0x000fe2000fffe03f */
[----:B------:R-:W-:Y:S01]  /*4630*/  UMOV UR5, 0x80000020 ;  /* 0x8000002000057882 */ /* 0x000fe20000000000 */
[----:B------:R-:W-:Y:S01]  /*4640*/  UMOV UR7, 0x80000020 ;  /* 0x8000002000077882 */ /* 0x000fe20000000000 */
        /* <DEDUP_REMOVED lines=96> */
[----:B------:R-:W-:Y:S01]  /*4c50*/  BPT.TRAP 0x1 ;  /* 0x000000040000795c */ /* 0x000fe20000300000 */
.L_x_27:
[----:B------:R-:W-:Y:S01]  /*4c60*/  ISETP.NE.AND P1, PT, R19, RZ, PT ;  /* 0x000000ff1300720c */ /* 0x000fe20003f25270 */
[----:B------:R-:W-:Y:S01]  /*4c70*/  IMAD.U32 R4, RZ, RZ, UR10 ;  /* 0x0000000aff047e24 */ /* 0x000fe2000f8e00ff */
[----:B------:R-:W-:-:S11]  /*4c80*/  UISETP.GT.U32.AND UP0, UPT, UR40, 0x1, UPT ;  /* 0x000000012800788c */ /* 0x000fd6000bf04070 */
[----:B------:R-:W-:-:S05]  /*4c90*/  @P1 IMAD R4, R4, 0x8, R0 ;  /* 0x0000000804041824 */ /* 0x000fca00078e0200 */
[----:B------:R-:W-:-:S04]  /*4ca0*/  @P1 IADD3 R4, R4, 0x28, RZ ;  /* 0x0000002804041810 */ /* 0x000fc80007ffe0ff */
[----:B-----5:R-:W-:-:S04]  /*4cb0*/  @P1 PRMT R4, R155, 0x654, R4 ;  /* 0x000006549b041816 */ /* 0x020fc80000000004 */
[----:B------:R0:W-:Y:S01]  /*4cc0*/  @P1 SYNCS.ARRIVE.TRANS64.RED.A1T0 RZ, [R4+URZ], RZ ;  /* 0x000000ff04ff19a7 */ /* 0x0001e2000810043f */
[----:B------:R-:W-:-:S13]  /*4cd0*/  PLOP3.LUT P1, PT, PT, PT, UP0, 0x80, 0x0 ;  /* 0x000000000000781c */ /* 0x000fda0003f2f008 */
[----:B0-----:R-:W-:Y:S05]  /*4ce0*/  @P1 BRA `(.L_x_28) ;  /* 0x0000000000041947 */ /* 0x001fea0003800000 */
[----:B------:R-:W-:Y:S01]  /*4cf0*/  BPT.TRAP 0x1 ;  /* 0x000000040000795c */ /* 0x000fe20000300000 */
.L_x_28:
[----:B------:R-:W-:Y:S01]  /*4d00*/  UIADD3 UR9, UR9, 0x1, URZ ;  /* 0x0000000109097890 */ /* 0x000fe2000fffe03f */
[C---:B------:R-:W-:Y:S01]  /*4d10*/  ISETP.GT.AND P1, PT, R3.reuse, 0x1, PT ;  /* 0x000000010300780c */ /* 0x040fe20003f24270 */
[----:B------:R-:W-:Y:S01]  /*4d20*/  UIADD3 UR10, UR10, 0x1, URZ ;  /* 0x000000010a0a7890 */ /* 0x000fe2000fffe03f */
[----:B------:R-:W-:Y:S01]  /*4d30*/  VIADD R3, R3, 0xffffffff ;  /* 0xffffffff03037836 */ /* 0x000fe20000000000 */
[----:B------:R-:W-:Y:S02]  /*4d40*/  UISETP.NE.AND UP0, UPT, UR9, 0x5, UPT ;  /* 0x000000050900788c */ /* 0x000fe4000bf05270 */
[----:B------:R-:W-:Y:S02]  /*4d50*/  UISETP.NE.AND UP1, UPT, UR10, 0x5, UPT ;  /* 0x000000050a00788c */ /* 0x000fe4000bf25270 */
[----:B------:R-:W-:Y:S02]  /*4d60*/  USEL UR4, URZ, 0x1, UP0 ;  /* 0x000000013f047887 */ /* 0x000fe40008000000 */
[----:B------:R-:W-:-:S02]  /*4d70*/  USEL UR9, UR9, URZ, UP0 ;  /* 0x0000003f09097287 */ /* 0x000fc40008000000 */
[----:B------:R-:W-:Y:S02]  /*4d80*/  USEL UR10, UR10, URZ, UP1 ;  /* 0x0000003f0a0a7287 */ /* 0x000fe40008800000 */
[----:B------:R-:W-:Y:S01]  /*4d90*/  LOP3.LUT R2, R2, UR4, RZ, 0x3c, !PT ;  /* 0x0000000402027c12 */ /* 0x000fe2000f8e3cff */
[----:B------:R-:W-:Y:S09]  /*4da0*/  @P1 BRA `(.L_x_29) ;  /* 0xffffffdc008c1947 */ /* 0x000ff2000383ffff */
.L_x_22:
[----:B------:R-:W0:Y:S02]  /*4db0*/  LDC R2, c[0x0][0x28c] ;  /* 0x0000a300ff027b82 */ /* 0x000e240000000800 */
[----:B0-----:R-:W-:-:S13]  /*4dc0*/  ISETP.GE.AND P1, PT, R2, 0x1, PT ;  /* 0x000000010200780c */ /* 0x001fda0003f26270 */
[----:B------:R-:W-:Y:S05]  /*4dd0*/  @!P1 BRA `(.L_x_30) ;  /* 0x0000000000549947 */ /* 0x000fea0003800000 */
[----:B------:R-:W-:Y:S05]  /*4de0*/  @!P0 BRA `(.L_x_31) ;  /* 0x0000000000048947 */ /* 0x000fea0003800000 */
[----:B------:R-:W-:Y:S01]  /*4df0*/  BPT.TRAP 0x1 ;  /* 0x000000040000795c */ /* 0x000fe20000300000 */
.L_x_31:
[----:B------:R-:W-:Y:S01]  /*4e00*/  ISETP.NE.AND P0, PT, R19, RZ, PT ;  /* 0x000000ff1300720c */ /* 0x000fe20003f05270 */
[----:B------:R-:W-:-:S12]  /*4e10*/  BSSY B0, `(.L_x_32) ;  /* 0x000000d000007945 */ /* 0x000fd80003800000 */
[----:B------:R-:W-:Y:S05]  /*4e20*/  @!P0 BRA `(.L_x_33) ;  /* 0x00000000002c8947 */ /* 0x000fea0003800000 */
[----:B------:R-:W-:-:S04]  /*4e30*/  UISETP.LT.AND UP0, UPT, UR44, 0x1, UPT ;  /* 0x000000012c00788c */ /* 0x000fc8000bf01270 */
[----:B------:R-:W-:-:S04]  /*4e40*/  USEL UR6, UR44, 0x1, UP0 ;  /* 0x000000012c067887 */ /* 0x000fc80008000000 */
[----:B------:R-:W-:-:S04]  /*4e50*/  UIADD3 UR6, UR39, UR44, -UR6 ;  /* 0x0000002c27067290 */ /* 0x000fc8000fffe806 */
[----:B------:R-:W-:-:S04]  /*4e60*/  UIMAD.WIDE.U32 UR4, UR6, -0x33333333, URZ ;  /* 0xcccccccd060478a5 */ /* 0x000fc8000f8e003f */
[----:B------:R-:W-:-:S04]  /*4e70*/  USHF.R.U32.HI UR4, URZ, 0x2, UR5 ;  /* 0x000000023f047899 */ /* 0x000fc80008011605 */
[----:B------:R-:W-:-:S06]  /*4e80*/  UIMAD UR6, UR4, -0x5, UR6 ;  /* 0xfffffffb040678a4 */ /* 0x000fcc000f8e0206 */
[----:B------:R-:W-:-:S04]  /*4e90*/  IMAD.U32 R2, RZ, RZ, UR6 ;  /* 0x00000006ff027e24 */ /* 0x000fc8000f8e00ff */
[----:B------:R-:W-:-:S05]  /*4ea0*/  IMAD R0, R2, 0x8, R0 ;  /* 0x0000000802007824 */ /* 0x000fca00078e0200 */
[----:B------:R-:W-:-:S04]  /*4eb0*/  IADD3 R0, R0, 0x28, RZ ;  /* 0x0000002800007810 */ /* 0x000fc80007ffe0ff */
[----:B-----5:R-:W-:-:S04]  /*4ec0*/  PRMT R0, R155, 0x654, R0 ;  /* 0x000006549b007816 */ /* 0x020fc80000000000 */
[----:B------:R0:W-:Y:S03]  /*4ed0*/  SYNCS.ARRIVE.TRANS64.RED.A1T0 RZ, [R0+URZ], RZ ;  /* 0x000000ff00ff79a7 */ /* 0x0001e6000810043f */
.L_x_33:
[----:B------:R-:W-:Y:S05]  /*4ee0*/  BSYNC B0 ;  /* 0x0000000000007941 */ /* 0x000fea0003800000 */
.L_x_32:
[----:B------:R-:W-:-:S06]  /*4ef0*/  UISETP.GT.U32.AND UP0, UPT, UR40, 0x1, UPT ;  /* 0x000000012800788c */ /* 0x000fcc000bf04070 */
[----:B------:R-:W-:-:S13]  /*4f00*/  PLOP3.LUT P0, PT, PT, PT, UP0, 0x80, 0x0 ;  /* 0x000000000000781c */ /* 0x000fda0003f0f008 */
[----:B------:R-:W-:Y:S05]  /*4f10*/  @P0 BRA `(.L_x_30) ;  /* 0x0000000000040947 */ /* 0x000fea0003800000 */
[----:B------:R-:W-:Y:S01]  /*4f20*/  BPT.TRAP 0x1 ;  /* 0x000000040000795c */ /* 0x000fe20000300000 */
.L_x_30:
[----:B------:R-:W1:Y:S01]  /*4f30*/  S2R R6, SR_TID.X ;  /* 0x0000000000067919 */ /* 0x000e620000002100 */
[----:B------:R-:W-:Y:S01]  /*4f40*/  IMAD.MOV.U32 R13, RZ, RZ, 0x6540 ;  /* 0x00006540ff0d7424 */ /* 0x000fe200078e00ff */
[----:B------:R-:W-:Y:S02]  /*4f50*/  UIMAD.WIDE UR8, UR41, 0x100, URZ ;  /* 0x00000100290878a5 */ /* 0x000fe4000f8e023f */
[----:B------:R-:W-:Y:S01]  /*4f60*/  USHF.R.S32.HI UR10, URZ, 0x1f, UR43 ;  /* 0x0000001f3f0a7899 */ /* 0x000fe2000801142b */
[----:B------:R-:W-:Y:S01]  /*4f70*/  ULDC.64 UR6, c[0x0][0x5d0] ;  /* 0x0001740000067ab9 */ /* 0x000fe20000000a00 */
[----:B------:R-:W-:Y:S02]  /*4f80*/  USHF.L.U32 UR41, UR41, 0x8, URZ ;  /* 0x0000000829297899 */ /* 0x000fe4000800063f */
[----:B------:R-:W-:Y:S02]  /*4f90*/  UIMAD UR4, UR10, UR6, URZ ;  /* 0x000000060a0472a4 */ /* 0x000fe4000f8e023f */
[----:B------:R-:W-:-:S02]  /*4fa0*/  UIADD3 UR39, UR44, UR39, URZ ;  /* 0x000000272c277290 */ /* 0x000fc4000fffe03f */
[----:B------:R-:W-:Y:S02]  /*4fb0*/  UIMAD UR4, UR43, UR7, UR4 ;  /* 0x000000072b0472a4 */ /* 0x000fe4000f8e0204 */
[----:B------:R-:W-:Y:S02]  /*4fc0*/  UISETP.GT.U32.AND UP1, UPT, UR39, 0x4, UPT ;  /* 0x000000042700788c */ /* 0x000fe4000bf24070 */
[----:B------:R-:W-:Y:S02]  /*4fd0*/  UISETP.GE.U32.AND UP2, UPT, UR44, 0x5, UPT ;  /* 0x000000052c00788c */ /* 0x000fe4000bf46070 */
[----:B------:R-:W-:Y:S01]  /*4fe0*/  UISETP.LT.U32.AND UP1, UPT, UR44, 0x5, UP1 ;  /* 0x000000052c00788c */ /* 0x000fe20008f21070 */
[--C-:B-1----:R-:W-:Y:S01]  /*4ff0*/  SHF.R.U32.HI R2, RZ, 0x7, R6.reuse ;  /* 0x00000007ff027819 */ /* 0x102fe20000011606 */
[----:B------:R-:W-:Y:S01]  /*5000*/  IMAD.SHL.U32 R12, R6, 0x2, RZ ;  /* 0x00000002060c7824 */ /* 0x000fe200078e00ff */
[----:B------:R-:W-:Y:S02]  /*5010*/  SHF.R.U32.HI R3, RZ, 0x2, R6 ;  /* 0x00000002ff037819 */ /* 0x000fe40000011606 */
[----:B------:R-:W-:-:S02]  /*5020*/  LOP3.LUT R2, R2, 0x1, RZ, 0xc0, !PT ;  /* 0x0000000102027812 */ /* 0x000fc400078ec0ff */
[----:B------:R-:W-:Y:S02]  /*5030*/  LOP3.LUT R4, R6, 0x60, RZ, 0xc0, !PT ;  /* 0x0000006006047812 */ /* 0x000fe400078ec0ff */
[----:B------:R-:W-:Y:S01]  /*5040*/  LOP3.LUT R3, R3, 0x7, RZ, 0xc0, !PT ;  /* 0x0000000703037812 */ /* 0x000fe200078ec0ff */
[----:B------:R-:W-:Y:S01]  /*5050*/  IMAD.SHL.U32 R160, R2, 0x40, RZ ;  /* 0x0000004002a07824 */ /* 0x000fe200078e00ff */
[----:B------:R-:W-:Y:S02]  /*5060*/  LOP3.LUT R12, R12, 0x6, RZ, 0xc0, !PT ;  /* 0x000000060c0c7812 */ /* 0x000fe400078ec0ff */
[----:B------:R-:W-:Y:S02]  /*5070*/  SHF.R.U32.HI R4, RZ, 0x1, R4 ;  /* 0x00000001ff047819 */ /* 0x000fe40000011604 */
[--C-:B------:R-:W-:Y:S02]  /*5080*/  LOP3.LUT R160, R160, 0x40, R3.reuse, 0xe2, !PT ;  /* 0x00000040a0a07812 */ /* 0x100fe400078ee203 */
[----:B------:R-:W-:Y:S01]  /*5090*/  PRMT R12, R12, R13, UR42 ;  /* 0x0000002a0c0c7e16 */ /* 0x000fe2000800000d */
[----:B------:R-:W-:Y:S01]  /*50a0*/  USHF.L.U32 UR42, UR42, 0x8, URZ ;  /* 0x000000082a2a7899 */ /* 0x000fe2000800063f */
[----:B0-----:R-:W-:Y:S01]  /*50b0*/  IADD3 R0, RZ, -R4, -R3 ;  /* 0x80000004ff007210 */ /* 0x001fe20007ffe803 */
[----:B------:R-:W-:Y:S01]  /*50c0*/  IMAD.MOV.U32 R3, RZ, RZ, -0x2 ;  /* 0xfffffffeff037424 */ /* 0x000fe200078e00ff */
[----:B------:R-:W-:-:S02]  /*50d0*/  LOP3.LUT R160, R160, UR8, R4, 0xfe, !PT ;  /* 0x00000008a0a07c12 */ /* 0x000fc4000f8efe04 */
[----:B------:R-:W-:Y:S01]  /*50e0*/  SHF.R.S32.HI R13, RZ, 0x1f, R12 ;  /* 0x0000001fff0d7819 */ /* 0x000fe2000001140c */
[----:B------:R-:W-:Y:S01]  /*50f0*/  IMAD R0, R2, -0x40, R0 ;  /* 0xffffffc002007824 */ /* 0x000fe200078e0200 */
[----:B------:R-:W-:Y:S01]  /*5100*/  MOV R4, UR6 ;  /* 0x0000000600047c02 */ /* 0x000fe20008000f00 */
[----:B------:R-:W-:Y:S02]  /*5110*/  ULDC UR6, c[0x0][0x284] ;  /* 0x0000a10000067ab9 */ /* 0x000fe40000000800 */
[----:B------:R-:W-:Y:S02]  /*5120*/  IMAD.U32 R154, RZ, RZ, UR6 ;  /* 0x00000006ff9a7e24 */ /* 0x000fe4000f8e00ff */
[----:B------:R-:W-:-:S03]  /*5130*/  IMAD.WIDE.U32 R4, R4, UR43, R12 ;  /* 0x0000002b04047c25 */ /* 0x000fc6000f8e000c */
[----:B------:R-:W-:Y:S01]  /*5140*/  IADD3 R154, R154, -UR41, R0 ;  /* 0x800000299a9a7c10 */ /* 0x000fe2000fffe000 */
[----:B------:R-:W-:Y:S01]  /*5150*/  VIADD R5, R5, UR4 ;  /* 0x0000000405057c36 */ /* 0x000fe20008000000 */
[----:B------:R-:W-:Y:S01]  /*5160*/  ULDC UR4, c[0x0][0x288] ;  /* 0x0000a20000047ab9 */ /* 0x000fe20000000800 */
[----:B------:R-:W-:Y:S01]  /*5170*/  LOP3.LUT R0, R6, 0x3, RZ, 0xc0, !PT ;  /* 0x0000000306007812 */ /* 0x000fe200078ec0ff */
[----:B------:R-:W-:-:S04]  /*5180*/  UISETP.GE.AND UP0, UPT, UR42, UR4, UPT ;  /* 0x000000042a00728c */ /* 0x000fc8000bf06270 */
[----:B------:R-:W-:Y:S01]  /*5190*/  UISETP.GE.OR UP0, UPT, UR41, UR6, UP0 ;  /* 0x000000062900728c */ /* 0x000fe20008706670 */
[----:B------:R-:W-:Y:S01]  /*51a0*/  IMAD R0, R0, R3, UR4 ;  /* 0x0000000400007e24 */ /* 0x000fe2000f8e0203 */
[----:B------:R-:W-:Y:S02]  /*51b0*/  UIMAD.WIDE.U32 UR4, UR39, -0x33333333, URZ ;  /* 0xcccccccd270478a5 */ /* 0x000fe4000f8e003f */
[----:B------:R-:W-:Y:S02]  /*51c0*/  USEL UR6, URZ, 0x1, !UP1 ;  /* 0x000000013f067887 */ /* 0x000fe4000c800000 */
[----:B------:R-:W-:Y:S01]  /*51d0*/  PLOP3.LUT P0, PT, PT, PT, UP0, 0x80, 0x0 ;  /* 0x000000000000781c */ /* 0x000fe20003f0f008 */
[----:B------:R-:W-:Y:S01]  /*51e0*/  USHF.R.U32.HI UR4, URZ, 0x2, UR5 ;  /* 0x000000023f047899 */ /* 0x000fe20008011605 */
[----:B------:R-:W-:Y:S01]  /*51f0*/  IADD3 R0, R0, -UR42, RZ ;  /* 0x8000002a00007c10 */ /* 0x000fe2000fffe0ff */
[----:B------:R-:W-:Y:S02]  /*5200*/  ULOP3.LUT UR38, UR38, UR6, URZ, 0x3c, !UPT ;  /* 0x0000000626267292 */ /* 0x000fe4000f8e3c3f */
[----:B------:R-:W-:-:S02]  /*5210*/  UIMAD UR39, UR4, -0x5, UR39 ;  /* 0xfffffffb042778a4 */ /* 0x000fc4000f8e0227 */
[----:B------:R-:W-:Y:S01]  /*5220*/  @UP2 ULOP3.LUT UR38, UR38, 0x1, UR4, 0x78, !UPT ;  /* 0x0000000126262892 */ /* 0x000fe2000f8e7804 */
[----:B------:R-:W-:-:S05]  /*5230*/  UMOV UR41, 0xffffffff ;  /* 0xffffffff00297882 */ /* 0x000fca0000000000 */
[----:B------:R-:W-:Y:S06]  /*5240*/  @P0 BRA `(.L_x_34) ;  /* 0x000000d000f80947 */ /* 0x000fec0003800000 */
[----:B------:R-:W0:Y:S01]  /*5250*/  LDC.64 R2, c[0x0][0x5c8] ;  /* 0x00017200ff027b82 */ /* 0x000e220000000a00 */
[----:B------:R-:W-:Y:S01]  /*5260*/  ULDC.64 UR4, c[0x0][0x5c0] ;  /* 0x0001700000047ab9 */ /* 0x000fe20000000a00 */
[----:B------:R-:W-:Y:S01]  /*5270*/  BSSY B0, `(.L_x_34) ;  /* 0x0000d3b000007945 */ /* 0x000fe20003800000 */
[C---:B0-----:R-:W-:Y:S01]  /*5280*/  IMAD R6, R2.reuse, UR9, RZ ;  /* 0x0000000902067c24 */ /* 0x041fe2000f8e02ff */
[----:B------:R-:W-:Y:S01]  /*5290*/  SHF.L.U64.HI R9, R2, 0x3, R3 ;  /* 0x0000000302097819 */ /* 0x000fe20000010203 */
[----:B------:R-:W-:-:S04]  /*52a0*/  IMAD.WIDE.U32 R4, R160, R2, R4 ;  /* 0x00000002a0047225 */ /* 0x000fc800078e0004 */
[----:B------:R-:W-:Y:S01]  /*52b0*/  IMAD R6, R160, R3, R6 ;  /* 0x00000003a0067224 */ /* 0x000fe200078e0206 */
[----:B------:R-:W-:Y:S01]  /*52c0*/  IADD3 R4, P0, R4, UR4, RZ ;  /* 0x0000000404047c10 */ /* 0x000fe2000ff1e0ff */
[----:B------:R-:W-:Y:S02]  /*52d0*/  IMAD.SHL.U32 R8, R2, 0x8, RZ ;  /* 0x0000000802087824 */ /* 0x000fe400078e00ff */
[----:B------:R-:W-:-:S03]  /*52e0*/  IMAD.IADD R6, R5, 0x1, R6 ;  /* 0x0000000105067824 */ /* 0x000fc600078e0206 */
[-C--:B------:R-:W-:Y:S02]  /*52f0*/  IADD3 R10, P1, R8, R4.reuse, RZ ;  /* 0x00000004080a7210 */ /* 0x080fe40007f3e0ff */
[----:B------:R-:W-:Y:S02]  /*5300*/  IADD3.X R5, R6, UR5, RZ, P0, !PT ;  /* 0x0000000506057c10 */ /* 0x000fe400087fe4ff */
[----:B------:R-:W-:-:S03]  /*5310*/  LEA R6, P0, R2, R4, 0x7 ;  /* 0x0000000402067211 */ /* 0x000fc600078038ff */
[----:B------:R-:W-:Y:S01]  /*5320*/  IMAD.X R11, R9, 0x1, R5, P1 ;  /* 0x00000001090b7824 */ /* 0x000fe200008e0605 */
[----:B------:R-:W-:Y:S02]  /*5330*/  LEA.HI.X R7, R2, R5, R3, 0x7, P0 ;  /* 0x0000000502077211 */ /* 0x000fe400000f3c03 */
[----:B-----5:R-:W-:Y:S02]  /*5340*/  ISETP.NE.AND P0, PT, R18, RZ, PT ;  /* 0x000000ff1200720c */ /* 0x020fe40003f05270 */
[----:B------:R-:W-:-:S04]  /*5350*/  IADD3 R8, P2, R8, R6, RZ ;  /* 0x0000000608087210 */ /* 0x000fc80007f5e0ff */
[----:B------:R-:W-:-:S07]  /*5360*/  IADD3.X R9, R9, R7, RZ, P2, !PT ;  /* 0x0000000709097210 */ /* 0x000fce00017fe4ff */
[----:B------:R-:W-:Y:S05]  /*5370*/  @!P0 BRA `(.L_x_35) ;  /* 0x0000009800988947 */ /* 0x000fea0003800000 */
[----:B------:R-:W0:Y:S01]  /*5380*/  LDC.64 R20, c[0x0][0x5b0] ;  /* 0x00016c00ff147b82 */ /* 0x000e220000000a00 */
[----:B------:R-:W-:Y:S01]  /*5390*/  ULDC.64 UR6, c[0x0][0x5b8] ;  /* 0x00016e0000067ab9 */ /* 0x000fe20000000a00 */
[----:B------:R-:W-:Y:S01]  /*53a0*/  ISETP.GE.AND P1, PT, R154, 0x1, PT ;  /* 0x000000019a00780c */ /* 0x000fe20003f26270 */
[----:B------:R-:W-:Y:S02]  /*53b0*/  UIMAD UR4, UR10, UR6, URZ ;  /* 0x000000060a0472a4 */ /* 0x000fe4000f8e023f */
[----:B------:R-:W-:Y:S01]  /*53c0*/  IMAD.U32 R156, RZ, RZ, UR6 ;  /* 0x00000006ff9c7e24 */ /* 0x000fe2000f8e00ff */
[----:B------:R-:W-:Y:S01]  /*53d0*/  BSSY B1, `(.L_x_36) ;  /* 0x000000e000017945 */ /* 0x000fe20003800000 */
[----:B------:R-:W-:Y:S01]  /*53e0*/  ISETP.LT.OR P2, PT, R0, 0x1, !P1 ;  /* 0x000000010000780c */ /* 0x000fe20004f41670 */
[----:B------:R-:W-:Y:S01]  /*53f0*/  UIMAD UR4, UR43, UR7, UR4 ;  /* 0x000000072b0472a4 */ /* 0x000fe2000f8e0204 */
[----:B------:R-:W1:Y:S01]  /*5400*/  LDC.64 R22, c[0x0][0x5a8] ;  /* 0x00016a00ff167b82 */ /* 0x000e620000000a00 */
[----:B------:R-:W-:-:S04]  /*5410*/  IMAD.WIDE.U32 R156, R156, UR43, R12 ;  /* 0x0000002b9c9c7c25 */ /* 0x000fc8000f8e000c */
[----:B------:R-:W-:Y:S02]  /*5420*/  VIADD R153, R157, UR4 ;  /* 0x000000049d997c36 */ /* 0x000fe40008000000 */
[----:B------:R-:W-:Y:S02]  /*5430*/  IMAD.MOV.U32 R152, RZ, RZ, R156 ;  /* 0x000000ffff987224 */ /* 0x000fe400078e009c */
[----:B0-----:R-:W-:Y:S02]  /*5440*/  IMAD R161, R20, UR9, RZ ;  /* 0x0000000914a17c24 */ /* 0x001fe4000f8e02ff */
[----:B------:R-:W-:-:S04]  /*5450*/  IMAD.WIDE.U32 R2, R160, R20, R152 ;  /* 0x00000014a0027225 */ /* 0x000fc800078e0098 */
[----:B------:R-:W-:Y:S01]  /*5460*/  IMAD R161, R160, R21, R161 ;  /* 0x00000015a0a17224 */ /* 0x000fe200078e02a1 */
[----:B-1----:R-:W-:-:S04]  /*5470*/  IADD3 R14, P0, R2, R22, RZ ;  /* 0x00000016020e7210 */ /* 0x002fc80007f1e0ff */
[----:B------:R-:W-:Y:S01]  /*5480*/  IADD3.X R15, R23, R3, R161, P0, !PT ;  /* 0x00000003170f7210 */ /* 0x000fe200007fe4a1 */
[----:B------:R-:W-:Y:S08]  /*5490*/  @P2 BRA `(.L_x_37) ;  /* 0x0000000000042947 */ /* 0x000ff00003800000 */
[----:B------:R0:W5:Y:S02]  /*54a0*/  LDG.E.U8 R16, desc[UR36][R14.64] ;  /* 0x000000240e107981 */ /* 0x000164000c1e1100 */
.L_x_37:
[----:B------:R-:W-:Y:S05]  /*54b0*/  BSYNC B1 ;  /* 0x0000000000017941 */ /* 0x000fea0003800000 */
.L_x_36:
[----:B------:R-:W2:Y:S01]  /*54c0*/  LDL.LU R3, [R1] ;  /* 0x0000000001037983 */ /* 0x000ea20000300800 */
[----:B-----5:R-:W-:Y:S01]  /*54d0*/  LOP3.LUT R2, R16, 0xffff, RZ, 0xc0, !PT ;  /* 0x0000ffff10027812 */ /* 0x020fe200078ec0ff */
[----:B------:R-:W-:Y:S01]  /*54e0*/  BSSY B1, `(.L_x_38) ;  /* 0x000000a000017945 */ /* 0x000fe20003800000 */
[----:B------:R-:W-:Y:S02]  /*54f0*/  ISETP.LT.OR P0, PT, R0, 0x2, !P1 ;  /* 0x000000020000780c */ /* 0x000fe40004f01670 */
[----:B------:R-:W-:-:S05]  /*5500*/  PRMT R2, R2, 0x8880, RZ ;  /* 0x0000888002027816 */ /* 0x000fca00000000ff */
[----:B------:R-:W-:-:S04]  /*5510*/  IMAD R2, R2, R18, RZ ;  /* 0x0000001202027224 */ /* 0x000fc800078e02ff */
[----:B--2---:R-:W-:-:S05]  /*5520*/  @!P2 IMAD R3, R3, R17, R2 ;  /* 0x000000110303a224 */ /* 0x004fca00078e0202 */
[----:B------:R1:W-:Y:S01]  /*5530*/  @!P2 STG.E.U8 desc[UR36][R4.64], R3 ;  /* 0x000000030400a986 */ /* 0x0003e2000c101124 */
[----:B------:R-:W-:Y:S05]  /*5540*/  @P0 BRA `(.L_x_39) ;  /* 0x00000000000c0947 */ /* 0x000fea0003800000 */
[----:B------:R-:W2:Y:S02]  /*5550*/  LDG.E.U8 R16, desc[UR36][R14.64+0x1] ;  /* 0x000001240e107981 */ /* 0x000ea4000c1e1100 */
[----:B--2---:R-:W-:-:S05]  /*5560*/  PRMT R2, R16, 0x8880, RZ ;  /* 0x0000888010027816 */ /* 0x004fca00000000ff */
[----:B------:R-:W-:-:S07]  /*5570*/  IMAD R2, R2, R18, RZ ;  /* 0x0000001202027224 */ /* 0x000fce00078e02ff */
.L_x_39:
[----:B------:R-:W-:Y:S05]  /*5580*/  BSYNC B1 ;  /* 0x0000000000017941 */ /* 0x000fea0003800000 */
.L_x_38:
[----:B-1----:R-:W2:Y:S01]  /*5590*/  LDL.LU R3, [R1+0x4] ;  /* 0x0000040001037983 */ /* 0x002ea20000300800 */
[C---:B------:R-:W-:Y:S01]  /*55a0*/  SHF.L.U64.HI R159, R20.reuse, 0x3, R21 ;  /* 0x00000003149f7819 */ /* 0x040fe20000010215 */
[----:B------:R-:W-:Y:S01]  /*55b0*/  BSSY B1, `(.L_x_40) ;  /* 0x000000e000017945 */ /* 0x000fe20003800000 */
[----:B------:R-:W-:-:S05]  /*55c0*/  SHF.L.U32 R158, R20, 0x3, RZ ;  /* 0x00000003149e7819 */ /* 0x000fca00000006ff */
[----:B------:R-:W-:-:S04]  /*55d0*/  IMAD.WIDE.U32 R12, R160, R20, R158 ;  /* 0x00000014a00c7225 */ /* 0x000fc800078e009e */
[----:B------:R-:W-:Y:S01]  /*55e0*/  IMAD.IADD R161, R161, 0x1, R13 ;  /* 0x00000001a1a17824 */ /* 0x000fe200078e020d */
[----:B------:R-:W-:-:S04]  /*55f0*/  IADD3 R12, P2, P3, R156, R22, R12 ;  /* 0x000000169c0c7210 */ /* 0x000fc80007b5e00c */
[----:B------:R-:W-:Y:S01]  /*5600*/  IADD3.X R13, R153, R23, R161, P2, P3 ;  /* 0x00000017990d7210 */ /* 0x000fe200017e64a1 */
[----:B--2---:R-:W-:-:S05]  /*5610*/  @!P0 IMAD R3, R3, R17, R2 ;  /* 0x0000001103038224 */ /* 0x004fca00078e0202 */
[----:B------:R1:W-:Y:S01]  /*5620*/  @!P0 STG.E.U8 desc[UR36][R4.64+0x1], R3 ;  /* 0x0000010304008986 */ /* 0x0003e2000c101124 */
[----:B------:R-:W-:-:S04]  /*5630*/  ISETP.GE.AND P0, PT, R154, 0x9, PT ;  /* 0x000000099a00780c */ /* 0x000fc80003f06270 */
[----:B------:R-:W-:-:S13]  /*5640*/  ISETP.LT.OR P4, PT, R0, 0x1, !P0 ;  /* 0x000000010000780c */ /* 0x000fda0004781670 */
[----:B-1----:R-:W-:Y:S05]  /*5650*/  @P4 BRA `(.L_x_41) ;  /* 0x00000000000c4947 */ /* 0x002fea0003800000 */
[----:B------:R-:W2:Y:S02]  /*5660*/  LDG.E.U8 R16, desc[UR36][R12.64] ;  /* 0x000000240c107981 */ /* 0x000ea4000c1e1100 */
[----:B--2---:R-:W-:-:S05]  /*5670*/  PRMT R2, R16, 0x8880, RZ ;  /* 0x0000888010027816 */ /* 0x004fca00000000ff */
[----:B------:R-:W-:-:S07]  /*5680*/  IMAD R2, R2, R18, RZ ;  /* 0x0000001202027224 */ /* 0x000fce00078e02ff */
.L_x_41:
[----:B------:R-:W-:Y:S05]  /*5690*/  BSYNC B1 ;  /* 0x0000000000017941 */ /* 0x000fea0003800000 */
.L_x_40:
[----:B------:R-:W2:Y:S01]  /*56a0*/  LDL.LU R3, [R1+0x8] ;  /* 0x0000080001037983 */ /* 0x000ea20000300800 */
[----:B------:R-:W-:Y:S01]  /*56b0*/  ISETP.LT.OR P2, PT, R0, 0x2, !P0 ;  /* 0x000000020000780c */ /* 0x000fe20004741670 */
[----:B------:R-:W-:Y:S01]  /*56c0*/  BSSY B1, `(.L_x_42) ;  /* 0x0000007000017945 */ /* 0x000fe20003800000 */
[----:B--2---:R-:W-:-:S05]  /*56d0*/  @!P4 IMAD R3, R3, R17, R2 ;  /* 0x000000110303c224 */ /* 0x004fca00078e0202 */
[----:B------:R1:W-:Y:S06]  /*56e0*/  @!P4 STG.E.U8 desc[UR36][R10.64], R3 ;  /* 0x000000030a00c986 */ /* 0x0003ec000c101124 */
[----:B------:R-:W-:Y:S05]  /*56f0*/  @P2 BRA `(.L_x_43) ;  /* 0x00000000000c2947 */ /* 0x000fea0003800000 */
[----:B------:R-:W2:Y:S02]  /*5700*/  LDG.E.U8 R16, desc[UR36][R12.64+0x1] ;  /* 0x000001240c107981 */ /* 0x000ea4000c1e1100 */
[----:B--2---:R-:W-:-:S05]  /*5710*/  PRMT R2, R16, 0x8880, RZ ;  /* 0x0000888010027816 */ /* 0x004fca00000000ff */
[----:B------:R-:W-:-:S07]  /*5720*/  IMAD R2, R2, R18, RZ ;  /* 0x0000001202027224 */ /* 0x000fce00078e02ff */
.L_x_43:
[----:B------:R-:W-:Y:S05]  /*5730*/  BSYNC B1 ;  /* 0x0000000000017941 */ /* 0x000fea0003800000 */
.L_x_42:
[----:B-1----:R-:W2:Y:S01]  /*5740*/  LDL.LU R3, [R1+0xc] ;  /* 0x00000c0001037983 */ /* 0x002ea20000300800 */
[----:B------:R-:W-:Y:S01]  /*5750*/  BSSY B1, `(.L_x_44) ;  /* 0x0000009000017945 */ /* 0x000fe20003800000 */
[----:B------:R-:W-:Y:S01]  /*5760*/  ISETP.LT.OR P3, PT, R0, 0xa, !P1 ;  /* 0x0000000a0000780c */ /* 0x000fe20004f61670 */
[----:B--2---:R-:W-:-:S05]  /*5770*/  @!P2 IMAD R3, R3, R17, R2 ;  /* 0x000000110303a224 */ /* 0x004fca00078e0202 */
[----:B------:R1:W-:Y:S01]  /*5780*/  @!P2 STG.E.U8 desc[UR36][R10.64+0x1], R3 ;  /* 0x000001030a00a986 */ /* 0x0003e2000c101124 */
[----:B------:R-:W-:-:S13]  /*5790*/  ISETP.LT.OR P2, PT, R0, 0x9, !P1 ;  /* 0x000000090000780c */ /* 0x000fda0004f41670 */
[----:B-1----:R-:W-:Y:S05]  /*57a0*/  @P2 BRA `(.L_x_45) ;  /* 0x00000000000c2947 */ /* 0x002fea0003800000 */
[----:B------:R-:W2:Y:S02]  /*57b0*/  LDG.E.U8 R16, desc[UR36][R14.64+0x8] ;  /* 0x000008240e107981 */ /* 0x000ea4000c1e1100 */
[----:B--2---:R-:W-:-:S05]  /*57c0*/  PRMT R2, R16, 0x8880, RZ ;  /* 0x0000888010027816 */ /* 0x004fca00000000ff */
[----:B------:R-:W-:-:S07]  /*57d0*/  IMAD R2, R2, R18, RZ ;  /* 0x0000001202027224 */ /* 0x000fce00078e02ff */
.L_x_45:
[----:B------:R-:W-:Y:S05]  /*57e0*/  BSYNC B1 ;  /* 0x0000000000017941 */ /* 0x000fea0003800000 */
.L_x_44:
[----:B------:R-:W2:Y:S01]  /*57f0*/  LDL.LU R3, [R1+0x10] ;  /* 0x0000100001037983 */ /* 0x000ea20000300800 */
[----:B------:R-:W-:Y:S01]  /*5800*/  BSSY B1, `(.L_x_46) ;  /* 0x0000007000017945 */ /* 0x000fe20003800000 */
[----:B--2---:R-:W-:-:S05]  /*5810*/  @!P2 IMAD R3, R3, R17, R2 ;  /* 0x000000110303a224 */ /* 0x004fca00078e0202 */
[----:B------:R1:W-:Y:S01]  /*5820*/  @!P2 STG.E.U8 desc[UR36][R4.64+0x8], R3 ;  /* 0x000008030400a986 */ /* 0x0003e2000c101124 */
[----:B------:R-:W-:Y:S05]  /*5830*/  @P3 BRA `(.L_x_47) ;  /* 0x00000000000c3947 */ /* 0x000fea0003800000 */
[----:B------:R-:W2:Y:S02]  /*5840*/  LDG.E.U8 R16, desc[UR36][R14.64+0x9] ;  /* 0x000009240e107981 */ /* 0x000ea4000c1e1100 */
[----:B--2---:R-:W-:-:S05]  /*5850*/  PRMT R2, R16, 0x8880, RZ ;  /* 0x0000888010027816 */ /* 0x004fca00000000ff */
[----:B------:R-:W-:-:S07]  /*5860*/  IMAD R2, R2, R18, RZ ;  /* 0x0000001202027224 */ /* 0x000fce00078e02ff */
.L_x_47:
[----:B------:R-:W-:Y:S05]  /*5870*/  BSYNC B1 ;  /* 0x0000000000017941 */ /* 0x000fea0003800000 */
.L_x_46:
[----:B-1----:R-:W2:Y:S01]  /*5880*/  LDL.LU R3, [R1+0x14] ;  /* 0x0000140001037983 */ /* 0x002ea20000300800 */
[C---:B------:R-:W-:Y:S01]  /*5890*/  ISETP.LT.OR P2, PT, R0.reuse, 0x9, !P0 ;  /* 0x000000090000780c */ /* 0x040fe20004741670 */
[----:B------:R-:W-:Y:S01]  /*58a0*/  BSSY B1, `(.L_x_48) ;  /* 0x000000b000017945 */ /* 0x000fe20003800000 */
[C---:B------:R-:W-:Y:S02]  /*58b0*/  ISETP.LT.OR P4, PT, R0.reuse, 0x11, !P1 ;  /* 0x000000110000780c */ /* 0x040fe40004f81670 */
[C---:B------:R-:W-:Y:S02]  /*58c0*/  ISETP.LT.OR P5, PT, R0.reuse, 0x12, !P1 ;  /* 0x000000120000780c */ /* 0x040fe40004fa1670 */
[----:B------:R-:W-:Y:S01]  /*58d0*/  ISETP.LT.OR P6, PT, R0, 0x11, !P0 ;  /* 0x000000110000780c */ /* 0x000fe200047c1670 */
[----:B--2---:R-:W-:-:S05]  /*58e0*/  @!P3 IMAD R3, R3, R17, R2 ;  /* 0x000000110303b224 */ /* 0x004fca00078e0202 */
[----:B------:R1:W-:Y:S01]  /*58f0*/  @!P3 STG.E.U8 desc[UR36][R4.64+0x9], R3 ;  /* 0x000009030400b986 */ /* 0x0003e2000c101124 */
[----:B------:R-:W-:Y:S01]  /*5900*/  ISETP.LT.OR P3, PT, R0, 0xa, !P0 ;  /* 0x0000000a0000780c */ /* 0x000fe20004761670 */
[----:B------:R-:W-:-:S12]  /*5910*/  @P2 BRA `(.L_x_49) ;  /* 0x00000000000c2947 */ /* 0x000fd80003800000 */
[----:B------:R-:W2:Y:S02]  /*5920*/  LDG.E.U8 R16, desc[UR36][R12.64+0x8] ;  /* 0x000008240c107981 */ /* 0x000ea4000c1e1100 */
[----:B--2---:R-:W-:-:S05]  /*5930*/  PRMT R2, R16, 0x8880, RZ ;  /* 0x0000888010027816 */ /* 0x004fca00000000ff */
[----:B------:R-:W-:-:S07]  /*5940*/  IMAD R2, R2, R18, RZ ;  /* 0x0000001202027224 */ /* 0x000fce00078e02ff */
.L_x_49:
[----:B------:R-:W-:Y:S05]  /*5950*/  BSYNC B1 ;  /* 0x0000000000017941 */ /* 0x000fea0003800000 */
.L_x_48:
[----:B-1----:R-:W2:Y:S01]  /*5960*/  LDL.LU R3, [R1+0x18] ;  /* 0x0000180001037983 */ /* 0x002ea20000300800 */
[----:B------:R-:W-:Y:S01]  /*5970*/  BSSY B1, `(.L_x_50) ;  /* 0x0000007000017945 */ /* 0x000fe20003800000 */
[----:B--2---:R-:W-:-:S05]  /*5980*/  @!P2 IMAD R3, R3, R17, R2 ;  /* 0x000000110303a224 */ /* 0x004fca00078e0202 */
[----:B------:R1:W-:Y:S01]  /*5990*/  @!P2 STG.E.U8 desc[UR36][R10.64+0x8], R3 ;  /* 0x000008030a00a986 */ /* 0x0003e2000c101124 */
[----:B------:R-:W-:Y:S05]  /*59a0*/  @P3 BRA `(.L_x_51) ;  /* 0x00000000000c3947 */ /* 0x000fea0003800000 */
[----:B------:R-:W2:Y:S02]  /*59b0*/  LDG.E.U8 R16, desc[UR36][R12.64+0x9] ;  /* 0x000009240c107981 */ /* 0x000ea4000c1e1100 */
[----:B--2---:R-:W-:-:S05]  /*59c0*/  PRMT R2, R16, 0x8880, RZ ;  /* 0x0000888010027816 */ /* 0x004fca00000000ff */
[----:B------:R-:W-:-:S07]  /*59d0*/  IMAD R2, R2, R18, RZ ;  /* 0x0000001202027224 */ /* 0x000fce00078e02ff */
.L_x_51:
[----:B------:R-:W-:Y:S05]  /*59e0*/  BSYNC B1 ;  /* 0x0000000000017941 */ /* 0x000fea0003800000 */
.L_x_50:
        /* <DEDUP_REMOVED lines=8> */
.L_x_53:
[----:B------:R-:W-:Y:S05]  /*5a70*/  BSYNC B1 ;  /* 0x0000000000017941 */ /* 0x000fea0003800000 */
.L_x_52:
        /* <DEDUP_REMOVED lines=8> */
.L_x_55:
[----:B------:R-:W-:Y:S05]  /*5b00*/  BSYNC B1 ;  /* 0x0000000000017941 */ /* 0x000fea0003800000 */
.L_x_54:
        /* <DEDUP_REMOVED lines=8> */
.L_x_57:
[----:B------:R-:W-:Y:S05]  /*5b90*/  BSYNC B1 ;  /* 0x0000000000017941 */ /* 0x000fea0003800000 */
.L_x_56:
        /* <DEDUP_REMOVED lines=13> */
.L_x_59:
[----:B------:R-:W-:Y:S05]  /*5c70*/  BSYNC B1 ;  /* 0x0000000000017941 */ /* 0x000fea0003800000 */
.L_x_58:
        /* <DEDUP_REMOVED lines=8> */
.L_x_61:
[----:B------:R-:W-:Y:S05]  /*5d00*/  BSYNC B1 ;  /* 0x0000000000017941 */ /* 0x000fea0003800000 */
.L_x_60:
        /* <DEDUP_REMOVED lines=8> */
.L_x_63:
[----:B------:R-:W-:Y:S05]  /*5d90*/  BSYNC B1 ;  /* 0x0000000000017941 */ /* 0x000fea0003800000 */
.L_x_62:
        /* <DEDUP_REMOVED lines=8> */
.L_x_65:
[----:B------:R-:W-:Y:S05]  /*5e20*/  BSYNC B1 ;  /* 0x0000000000017941 */ /* 0x000fea0003800000 */
.L_x_64:
        /* <DEDUP_REMOVED lines=8> */
.L_x_67:
[----:B------:R-:W-:Y:S05]  /*5eb0*/  BSYNC B1 ;  /* 0x0000000000017941 */ /* 0x000fea0003800000 */
.L_x_66:
        /* <DEDUP_REMOVED lines=13> */
.L_x_69:
[----:B------:R-:W-:Y:S05]  /*5f90*/  BSYNC B1 ;  /* 0x0000000000017941 */ /* 0x000fea0003800000 */
.L_x_68:
        /* <DEDUP_REMOVED lines=8> */
.L_x_71:
[----:B------:R-:W-:Y:S05]  /*6020*/  BSYNC B1 ;  /* 0x0000000000017941 */ /* 0x000fea0003800000 */
.L_x_70:
        /* <DEDUP_REMOVED lines=8> */
.L_x_73:
[----:B------:R-:W-:Y:S05]  /*60b0*/  BSYNC B1 ;  /* 0x0000000000017941 */ /* 0x000fea0003800000 */
.L_x_72:
        /* <DEDUP_REMOVED lines=8> */
.L_x_75:
[----:B------:R-:W-:Y:S05]  /*6140*/  BSYNC B1 ;  /* 0x0000000000017941 */ /* 0x000fea0003800000 */
.L_x_74:
        /* <DEDUP_REMOVED lines=8> */
.L_x_77:
[----:B------:R-:W-:Y:S05]  /*61d0*/  BSYNC B1 ;  /* 0x0000000000017941 */ /* 0x000fea0003800000 */
.L_x_76:
        /* <DEDUP_REMOVED lines=13> */
.L_x_79:
[----:B------:R-:W-:Y:S05]  /*62b0*/  BSYNC B1 ;  /* 0x0000000000017941 */ /* 0x000fea0003800000 */
.L_x_78:
        /* <DEDUP_REMOVED lines=8> */
.L_x_81:
[----:B------:R-:W-:Y:S05]  /*6340*/  BSYNC B1 ;  /* 0x0000000000017941 */ /* 0x000fea0003800000 */
.L_x_80:
        /* <DEDUP_REMOVED lines=8> */
.L_x_83:
[----:B------:R-:W-:Y:S05]  /*63d0*/  BSYNC B1 ;  /* 0x0000000000017941 */ /* 0x000fea0003800000 */
.L_x_82:
        /* <DEDUP_REMOVED lines=8> */
.L_x_85:
[----:B------:R-:W-:Y:S05]  /*6460*/  BSYNC B1 ;  /* 0x0000000000017941 */ /* 0x000fea0003800000 */
.L_x_84:
        /* <DEDUP_REMOVED lines=8> */
.L_x_87:
[----:B------:R-:W-:Y:S05]  /*64f0*/  BSYNC B1 ;  /* 0x0000000000017941 */ /* 0x000fea0003800000 */
.L_x_86:
        /* <DEDUP_REMOVED lines=13> */
.L_x_89:
[----:B------:R-:W-:Y:S05]  /*65d0*/  BSYNC B1 ;  /* 0x0000000000017941 */ /* 0x000fea0003800000 */
.L_x_88:
        /* <DEDUP_REMOVED lines=8> */
.L_x_91:
[----:B------:R-:W-:Y:S05]  /*6660*/  BSYNC B1 ;  /* 0x0000000000017941 */ /* 0x000fea0003800000 */
.L_x_90:
        /* <DEDUP_REMOVED lines=8> */
.L_x_93:
[----:B------:R-:W-:Y:S05]  /*66f0*/  BSYNC B1 ;  /* 0x0000000000017941 */ /* 0x000fea0003800000 */
.L_x_92:
        /* <DEDUP_REMOVED lines=8> */
.L_x_95:
[----:B------:R-:W-:Y:S05]  /*6780*/  BSYNC B1 ;  /* 0x0000000000017941 */ /* 0x000fea0003800000 */
.L_x_94:
        /* <DEDUP_REMOVED lines=8> */
.L_x_97:
[----:B------:R-:W-:Y:S05]  /*6810*/  BSYNC B1 ;  /* 0x0000000000017941 */ /* 0x000fea0003800000 */
.L_x_96:
        /* <DEDUP_REMOVED lines=13> */
.L_x_99:
[----:B------:R-:W-:Y:S05]  /*68f0*/  BSYNC B1 ;  /* 0x0000000000017941 */ /* 0x000fea0003800000 */
.L_x_98:
        /* <DEDUP_REMOVED lines=8> */
.L_x_101:
[----:B------:R-:W-:Y:S05]  /*6980*/  BSYNC B1 ;  /* 0x0000000000017941 */ /* 0x000fea0003800000 */
.L_x_100:
        /* <DEDUP_REMOVED lines=8> */
.L_x_103:
[----:B------:R-:W-:Y:S05]  /*6a10*/  BSYNC B1 ;  /* 0x0000000000017941 */ /* 0x000fea0003800000 */
.L_x_102:
        /* <DEDUP_REMOVED lines=8> */
.L_x_105:
[----:B------:R-:W-:Y:S05]  /*6aa0*/  BSYNC B1 ;  /* 0x0000000000017941 */ /* 0x000fea0003800000 */
.L_x_104:
        /* <DEDUP_REMOVED lines=8> */
.L_x_107:
[----:B------:R-:W-:Y:S05]  /*6b30*/  BSYNC B1 ;  /* 0x0000000000017941 */ /* 0x000fea0003800000 */
.L_x_106:
        /* <DEDUP_REMOVED lines=13> */
.L_x_109:
[----:B------:R-:W-:Y:S05]  /*6c10*/  BSYNC B1 ;  /* 0x0000000000017941 */ /* 0x000fea0003800000 */
.L_x_108:
        /* <DEDUP_REMOVED lines=8> */
.L_x_111:
[----:B------:R-:W-:Y:S05]  /*6ca0*/  BSYNC B1 ;  /* 0x0000000000017941 */ /* 0x000fea0003800000 */
.L_x_110:
        /* <DEDUP_REMOVED lines=8> */
.L_x_113:
[----:B------:R-:W-:Y:S05]  /*6d30*/  BSYNC B1 ;  /* 0x0000000000017941 */ /* 0x000fea0003800000 */
.L_x_112:
        /* <DEDUP_REMOVED lines=8> */
.L_x_115:
[----:B------:R-:W-:Y:S05]  /*6dc0*/  BSYNC B1 ;  /* 0x0000000000017941 */ /* 0x000fea0003800000 */
.L_x_114:
        /* <DEDUP_REMOVED lines=8> */
.L_x_117:
[----:B------:R-:W-:Y:S05]  /*6e50*/  BSYNC B1 ;  /* 0x0000000000017941 */ /* 0x000fea0003800000 */
.L_x_116:
        /* <DEDUP_REMOVED lines=13> */
.L_x_119:
[----:B------:R-:W-:Y:S05]  /*6f30*/  BSYNC B1 ;  /* 0x0000000000017941 */ /* 0x000fea0003800000 */
.L_x_118:
        /* <DEDUP_REMOVED lines=8> */
.L_x_121:
[----:B------:R-:W-:Y:S05]  /*6fc0*/  BSYNC B1 ;  /* 0x0000000000017941 */ /* 0x000fea0003800000 */
.L_x_120:
        /* <DEDUP_REMOVED lines=8> */
.L_x_123:
[----:B------:R-:W-:Y:S05]  /*7050*/  BSYNC B1 ;  /* 0x0000000000017941 */ /* 0x000fea0003800000 */
.L_x_122:
        /* <DEDUP_REMOVED lines=8> */
.L_x_125:
[----:B------:R-:W-:Y:S05]  /*70e0*/  BSYNC B1 ;  /* 0x0000000000017941 */ /* 0x000fea0003800000 */
.L_x_124:
        /* <DEDUP_REMOVED lines=8> */
.L_x_127:
[----:B------:R-:W-:Y:S05]  /*7170*/  BSYNC B1 ;  /* 0x0000000000017941 */ /* 0x000fea0003800000 */
.L_x_126:
        /* <DEDUP_REMOVED lines=13> */
.L_x_129:
[----:B------:R-:W-:Y:S05]  /*7250*/  BSYNC B1 ;  /* 0x0000000000017941 */ /* 0x000fea0003800000 */
.L_x_128:
        /* <DEDUP_REMOVED lines=8> */
.L_x_131:
[----:B------:R-:W-:Y:S05]  /*72e0*/  BSYNC B1 ;  /* 0x0000000000017941 */ /* 0x000fea0003800000 */
.L_x_130:
        /* <DEDUP_REMOVED lines=8> */
.L_x_133:
[----:B------:R-:W-:Y:S05]  /*7370*/  BSYNC B1 ;  /* 0x0000000000017941 */ /* 0x000fea0003800000 */
.L_x_132:
        /* <DEDUP_REMOVED lines=8> */
.L_x_135:
[----:B------:R-:W-:Y:S05]  /*7400*/  BSYNC B1 ;  /* 0x0000000000017941 */ /* 0x000fea0003800000 */
.L_x_134:
        /* <DEDUP_REMOVED lines=8> */
.L_x_137:
[----:B------:R-:W-:Y:S05]  /*7490*/  BSYNC B1 ;  /* 0x0000000000017941 */ /* 0x000fea0003800000 */
.L_x_136:
        /* <DEDUP_REMOVED lines=13> */
.L_x_139:
[----:B------:R-:W-:Y:S05]  /*7570*/  BSYNC B1 ;  /* 0x0000000000017941 */ /* 0x000fea0003800000 */
.L_x_138:
        /* <DEDUP_REMOVED lines=8> */
.L_x_141:
[----:B------:R-:W-:Y:S05]  /*7600*/  BSYNC B1 ;  /* 0x0000000000017941 */ /* 0x000fea0003800000 */
.L_x_140:
[----:B-1----:R-:W2:Y:S01]  /*7610*/  LDL.LU R3, [R1+0xd0] ;  /* 0x0000d00001037983 */ /* 0x002ea20000300800 */
[----:B------:R-:W-:Y:S01]  /*7620*/  BSSY B1, `(.L_x_142) ;  /* 0x0000007000017945 */ /* 0x000fe20003800000 */
[----:B--2---:R-:W-:-:S05]  /*7630*/  @!P3 IMAD R3, R3, R17, R2 ;  /* 0x000000110303b224 */ /* 0x004fca00078e0202 */
[----:B------:R1:W-:Y:S01]  /*7640*/  @!P3 STG.E.U8 desc[UR36][R4.64+0x68], R3 ;  /* 0x000068030400b986 */ /* 0x0003e2000c101124 */
[----:B------:R-:W-:Y:S05]  /*7650*/  @P5 BRA `(.L_x_143) ;  /* 0x00000000000c5947 */ /* 0x000fea0003800000 */
[----:B------:R-:W1:Y:S02]  /*7660*/  LDG.E.U8 R16, desc[UR36][R14.64+0x69] ;  /* 0x000069240e107981 */ /* 0x000e64000c1e1100 */
[----:B-1----:R-:W-:-:S05]  /*7670*/  PRMT R3, R16, 0x8880, RZ ;  /* 0x0000888010037816 */ /* 0x002fca00000000ff */
[----:B------:R-:W-:-:S07]  /*7680*/  IMAD R2, R3, R18, RZ ;  /* 0x0000001203027224 */ /* 0x000fce00078e02ff */
.L_x_143:
[----:B------:R-:W-:Y:S05]  /*7690*/  BSYNC B1 ;  /* 0x0000000000017941 */ /* 0x000fea0003800000 */
.L_x_142:
        /* <DEDUP_REMOVED lines=8> */
.L_x_145:
[----:B------:R-:W-:Y:S05]  /*7720*/  BSYNC B1 ;  /* 0x0000000000017941 */ /* 0x000fea0003800000 */
.L_x_144:
        /* <DEDUP_REMOVED lines=8> */
.L_x_147:
[----:B------:R-:W-:Y:S05]  /*77b0*/  BSYNC B1 ;  /* 0x0000000000017941 */ /* 0x000fea0003800000 */
.L_x_146:
        /* <DEDUP_REMOVED lines=10> */
[----:B------:R-:W1:Y:S02]  /*7860*/  LDG.E.U8 R16, desc[UR36][R14.64+0x70] ;  /* 0x000070240e107981 */ /* 0x000e64000c1e1100 */
[----:B-1----:R-:W-:-:S05]  /*7870*/  PRMT R3, R16, 0x8880, RZ ;  /* 0x0000888010037816 */ /* 0x002fca00000000ff */
[----:B------:R-:W-:-:S07]  /*7880*/  IMAD R2, R3, R18, RZ ;  /* 0x0000001203027224 */ /* 0x000fce00078e02ff */
.L_x_149:
[----:B------:R-:W-:Y:S05]  /*7890*/  BSYNC B1 ;  /* 0x0000000000017941 */ /* 0x000fea0003800000 */
.L_x_148:
        /* <DEDUP_REMOVED lines=8> */
.L_x_151:
[----:B------:R-:W-:Y:S05]  /*7920*/  BSYNC B1 ;  /* 0x0000000000017941 */ /* 0x000fea0003800000 */
.L_x_150:
        /* <DEDUP_REMOVED lines=8> */
.L_x_153:
[----:B------:R-:W-:Y:S05]  /*79b0*/  BSYNC B1 ;  /* 0x0000000000017941 */ /* 0x000fea0003800000 */
.L_x_152:
        /* <DEDUP_REMOVED lines=8> */
.L_x_155:
[----:B------:R-:W-:Y:S05]  /*7a40*/  BSYNC B1 ;  /* 0x0000000000017941 */ /* 0x000fea0003800000 */
.L_x_154:
        /* <DEDUP_REMOVED lines=8> */
.L_x_157:
[----:B------:R-:W-:Y:S05]  /*7ad0*/  BSYNC B1 ;  /* 0x0000000000017941 */ /* 0x000fea0003800000 */
.L_x_156:
        /* <DEDUP_REMOVED lines=13> */
.L_x_159:
[----:B------:R-:W-:Y:S05]  /*7bb0*/  BSYNC B1 ;  /* 0x0000000000017941 */ /* 0x000fea0003800000 */
.L_x_158:
        /* <DEDUP_REMOVED lines=8> */
.L_x_161:
[----:B------:R-:W-:Y:S05]  /*7c40*/  BSYNC B1 ;  /* 0x0000000000017941 */ /* 0x000fea0003800000 */
.L_x_160:
        /* <DEDUP_REMOVED lines=8> */
.L_x_163:
[----:B------:R-:W-:Y:S05]  /*7cd0*/  BSYNC B1 ;  /* 0x0000000000017941 */ /* 0x000fea0003800000 */
.L_x_162:
        /* <DEDUP_REMOVED lines=8> */
.L_x_165:
[----:B------:R-:W-:Y:S05]  /*7d60*/  BSYNC B1 ;  /* 0x0000000000017941 */ /* 0x000fea0003800000 */
.L_x_164:
        /* <DEDUP_REMOVED lines=8> */
.L_x_167:
[----:B------:R-:W-:Y:S05]  /*7df0*/  BSYNC B1 ;  /* 0x0000000000017941 */ /* 0x000fea0003800000 */
.L_x_166:
        /* <DEDUP_REMOVED lines=13> */
.L_x_169:
[----:B------:R-:W-:Y:S05]  /*7ed0*/  BSYNC B1 ;  /* 0x0000000000017941 */ /* 0x000fea0003800000 */
.L_x_168:
        /* <DEDUP_REMOVED lines=8> */
.L_x_171:
[----:B------:R-:W-:Y:S05]  /*7f60*/  BSYNC B1 ;  /* 0x0000000000017941 */ /* 0x000fea0003800000 */
.L_x_170:
        /* <DEDUP_REMOVED lines=8> */
.L_x_173:
[----:B------:R-:W-:Y:S05]  /*7ff0*/  BSYNC B1 ;  /* 0x0000000000017941 */ /* 0x000fea0003800000 */
.L_x_172:
        /* <DEDUP_REMOVED lines=8> */
.L_x_175:
[----:B------:R-:W-:Y:S05]  /*8080*/  BSYNC B1 ;  /* 0x0000000000017941 */ /* 0x000fea0003800000 */
.L_x_174:
        /* <DEDUP_REMOVED lines=8> */
.L_x_177:
[----:B------:R-:W-:Y:S05]  /*8110*/  BSYNC B1 ;  /* 0x0000000000017941 */ /* 0x000fea0003800000 */
.L_x_176:
        /* <DEDUP_REMOVED lines=13> */
.L_x_179:
[----:B------:R-:W-:Y:S05]  /*81f0*/  BSYNC B1 ;  /* 0x0000000000017941 */ /* 0x000fea0003800000 */
.L_x_178:
        /* <DEDUP_REMOVED lines=8> */
.L_x_181:
[----:B------:R-:W-:Y:S05]  /*8280*/  BSYNC B1 ;  /* 0x0000000000017941 */ /* 0x000fea0003800000 */
.L_x_180:
        /* <DEDUP_REMOVED lines=8> */
.L_x_183:
[----:B------:R-:W-:Y:S05]  /*8310*/  BSYNC B1 ;  /* 0x0000000000017941 */ /* 0x000fea0003800000 */
.L_x_182:
        /* <DEDUP_REMOVED lines=8> */
.L_x_185:
[----:B------:R-:W-:Y:S05]  /*83a0*/  BSYNC B1 ;  /* 0x0000000000017941 */ /* 0x000fea0003800000 */
.L_x_184:
        /* <DEDUP_REMOVED lines=8> */
.L_x_187:
[----:B------:R-:W-:Y:S05]  /*8430*/  BSYNC B1 ;  /* 0x0000000000017941 */ /* 0x000fea0003800000 */
.L_x_186:
        /* <DEDUP_REMOVED lines=13> */
.L_x_189:
[----:B------:R-:W-:Y:S05]  /*8510*/  BSYNC B1 ;  /* 0x0000000000017941 */ /* 0x000fea0003800000 */
.L_x_188:
        /* <DEDUP_REMOVED lines=8> */
.L_x_191:
[----:B------:R-:W-:Y:S05]  /*85a0*/  BSYNC B1 ;  /* 0x0000000000017941 */ /* 0x000fea0003800000 */
.L_x_190:
        /* <DEDUP_REMOVED lines=8> */
.L_x_193:
[----:B------:R-:W-:Y:S05]  /*8630*/  BSYNC B1 ;  /* 0x0000000000017941 */ /* 0x000fea0003800000 */
.L_x_192:
        /* <DEDUP_REMOVED lines=8> */
.L_x_195:
[----:B------:R-:W-:Y:S05]  /*86c0*/  BSYNC B1 ;  /* 0x0000000000017941 */ /* 0x000fea0003800000 */
.L_x_194:
        /* <DEDUP_REMOVED lines=8> */
.L_x_197:
[----:B------:R-:W-:Y:S05]  /*8750*/  BSYNC B1 ;  /* 0x0000000000017941 */ /* 0x000fea0003800000 */
.L_x_196:
        /* <DEDUP_REMOVED lines=13> */
.L_x_199:
[----:B------:R-:W-:Y:S05]  /*8830*/  BSYNC B1 ;  /* 0x0000000000017941 */ /* 0x000fea0003800000 */
.L_x_198:
        /* <DEDUP_REMOVED lines=8> */
.L_x_201:
[----:B------:R-:W-:Y:S05]  /*88c0*/  BSYNC B1 ;  /* 0x0000000000017941 */ /* 0x000fea0003800000 */
.L_x_200:
        /* <DEDUP_REMOVED lines=8> */
.L_x_203:
[----:B------:R-:W-:Y:S05]  /*8950*/  BSYNC B1 ;  /* 0x0000000000017941 */ /* 0x000fea0003800000 */
.L_x_202:
        /* <DEDUP_REMOVED lines=8> */
.L_x_205:
[----:B------:R-:W-:Y:S05]  /*89e0*/  BSYNC B1 ;  /* 0x0000000000017941 */ /* 0x000fea0003800000 */
.L_x_204:
        /* <DEDUP_REMOVED lines=8> */
.L_x_207:
[----:B------:R-:W-:Y:S05]  /*8a70*/  BSYNC B1 ;  /* 0x0000000000017941 */ /* 0x000fea0003800000 */
.L_x_206:
        /* <DEDUP_REMOVED lines=13> */
.L_x_209:
[----:B------:R-:W-:Y:S05]  /*8b50*/  BSYNC B1 ;  /* 0x0000000000017941 */ /* 0x000fea0003800000 */
.L_x_208:
        /* <DEDUP_REMOVED lines=8> */
.L_x_211:
[----:B------:R-:W-:Y:S05]  /*8be0*/  BSYNC B1 ;  /* 0x0000000000017941 */ /* 0x000fea0003800000 */
.L_x_210:
        /* <DEDUP_REMOVED lines=8> */
.L_x_213:
[----:B------:R-:W-:Y:S05]  /*8c70*/  BSYNC B1 ;  /* 0x0000000000017941 */ /* 0x000fea0003800000 */
.L_x_212:
        /* <DEDUP_REMOVED lines=8> */
.L_x_215:
[----:B------:R-:W-:Y:S05]  /*8d00*/  BSYNC B1 ;  /* 0x0000000000017941 */ /* 0x000fea0003800000 */
.L_x_214:
        /* <DEDUP_REMOVED lines=8> */
.L_x_217:
[----:B------:R-:W-:Y:S05]  /*8d90*/  BSYNC B1 ;  /* 0x0000000000017941 */ /* 0x000fea0003800000 */
.L_x_216:
        /* <DEDUP_REMOVED lines=13> */
.L_x_219:
[----:B------:R-:W-:Y:S05]  /*8e70*/  BSYNC B1 ;  /* 0x0000000000017941 */ /* 0x000fea0003800000 */
.L_x_218:
        /* <DEDUP_REMOVED lines=8> */
.L_x_221:
[----:B------:R-:W-:Y:S05]  /*8f00*/  BSYNC B1 ;  /* 0x0000000000017941 */ /* 0x000fea0003800000 */
.L_x_220:
        /* <DEDUP_REMOVED lines=8> */
.L_x_223:
[----:B------:R-:W-:Y:S05]  /*8f90*/  BSYNC B1 ;  /* 0x0000000000017941 */ /* 0x000fea0003800000 */
.L_x_222:
        /* <DEDUP_REMOVED lines=8> */
.L_x_225:
[----:B------:R-:W-:Y:S05]  /*9020*/  BSYNC B1 ;  /* 0x0000000000017941 */ /* 0x000fea0003800000 */
.L_x_224:
        /* <DEDUP_REMOVED lines=8> */
.L_x_227:
[----:B------:R-:W-:Y:S05]  /*90b0*/  BSYNC B1 ;  /* 0x0000000000017941 */ /* 0x000fea0003800000 */
.L_x_226:
        /* <DEDUP_REMOVED lines=13> */
.L_x_229:
[----:B------:R-:W-:Y:S05]  /*9190*/  BSYNC B1 ;  /* 0x0000000000017941 */ /* 0x000fea0003800000 */
.L_x_228:
        /* <DEDUP_REMOVED lines=8> */
.L_x_231:
[----:B------:R-:W-:Y:S05]  /*9220*/  BSYNC B1 ;  /* 0x0000000000017941 */ /* 0x000fea0003800000 */
.L_x_230:
        /* <DEDUP_REMOVED lines=8> */
.L_x_233:
[----:B------:R-:W-:Y:S05]  /*92b0*/  BSYNC B1 ;  /* 0x0000000000017941 */ /* 0x000fea0003800000 */
.L_x_232:
        /* <DEDUP_REMOVED lines=8> */
.L_x_235:
[----:B------:R-:W-:Y:S05]  /*9340*/  BSYNC B1 ;  /* 0x0000000000017941 */ /* 0x000fea0003800000 */
.L_x_234:
        /* <DEDUP_REMOVED lines=8> */
.L_x_237:
[----:B------:R-:W-:Y:S05]  /*93d0*/  BSYNC B1 ;  /* 0x0000000000017941 */ /* 0x000fea0003800000 */
.L_x_236:
        /* <DEDUP_REMOVED lines=13> */
.L_x_239:
[----:B------:R-:W-:Y:S05]  /*94b0*/  BSYNC B1 ;  /* 0x0000000000017941 */ /* 0x000fea0003800000 */
.L_x_238:
        /* <DEDUP_REMOVED lines=8> */
.L_x_241:
[----:B------:R-:W-:Y:S05]  /*9540*/  BSYNC B1 ;  /* 0x0000000000017941 */ /* 0x000fea0003800000 */
.L_x_240:
        /* <DEDUP_REMOVED lines=8> */
.L_x_243:
[----:B------:R-:W-:Y:S05]  /*95d0*/  BSYNC B1 ;  /* 0x0000000000017941 */ /* 0x000fea0003800000 */
.L_x_242:
        /* <DEDUP_REMOVED lines=8> */
.L_x_245:
[----:B------:R-:W-:Y:S05]  /*9660*/  BSYNC B1 ;  /* 0x0000000000017941 */ /* 0x000fea0003800000 */
.L_x_244:
        /* <DEDUP_REMOVED lines=8> */
.L_x_247:
[----:B------:R-:W-:Y:S05]  /*96f0*/  BSYNC B1 ;  /* 0x0000000000017941 */ /* 0x000fea0003800000 */
.L_x_246:
        /* <DEDUP_REMOVED lines=13> */
.L_x_249:
[----:B------:R-:W-:Y:S05]  /*97d0*/  BSYNC B1 ;  /* 0x0000000000017941 */ /* 0x000fea0003800000 */
.L_x_248:
        /* <DEDUP_REMOVED lines=8> */
.L_x_251:
[----:B------:R-:W-:Y:S05]  /*9860*/  BSYNC B1 ;  /* 0x0000000000017941 */ /* 0x000fea0003800000 */
.L_x_250:
        /* <DEDUP_REMOVED lines=8> */
.L_x_253:
[----:B------:R-:W-:Y:S05]  /*98f0*/  BSYNC B1 ;  /* 0x0000000000017941 */ /* 0x000fea0003800000 */
.L_x_252:
        /* <DEDUP_REMOVED lines=8> */
.L_x_255:
[----:B------:R-:W-:Y:S05]  /*9980*/  BSYNC B1 ;  /* 0x0000000000017941 */ /* 0x000fea0003800000 */
.L_x_254:
        /* <DEDUP_REMOVED lines=8> */
.L_x_257:
[----:B------:R-:W-:Y:S05]  /*9a10*/  BSYNC B1 ;  /* 0x0000000000017941 */ /* 0x000fea0003800000 */
.L_x_256:
        /* <DEDUP_REMOVED lines=13> */
.L_x_259:
[----:B------:R-:W-:Y:S05]  /*9af0*/  BSYNC B1 ;  /* 0x0000000000017941 */ /* 0x000fea0003800000 */
.L_x_258:
        /* <DEDUP_REMOVED lines=8> */
.L_x_261:
[----:B------:R-:W-:Y:S05]  /*9b80*/  BSYNC B1 ;  /* 0x0000000000017941 */ /* 0x000fea0003800000 */
.L_x_260:
        /* <DEDUP_REMOVED lines=8> */
.L_x_263:
[----:B------:R-:W-:Y:S05]  /*9c10*/  BSYNC B1 ;  /* 0x0000000000017941 */ /* 0x000fea0003800000 */
.L_x_262:
        /* <DEDUP_REMOVED lines=8> */
.L_x_265:
[----:B------:R-:W-:Y:S05]  /*9ca0*/  BSYNC B1 ;  /* 0x0000000000017941 */ /* 0x000fea0003800000 */
.L_x_264:
        /* <DEDUP_REMOVED lines=8> */
.L_x_267:
[----:B------:R-:W-:Y:S05]  /*9d30*/  BSYNC B1 ;  /* 0x0000000000017941 */ /* 0x000fea0003800000 */
.L_x_266:
        /* <DEDUP_REMOVED lines=13> */
.L_x_269:
[----:B------:R-:W-:Y:S05]  /*9e10*/  BSYNC B1 ;  /* 0x0000000000017941 */ /* 0x000fea0003800000 */
.L_x_268:
        /* <DEDUP_REMOVED lines=8> */
.L_x_271:
[----:B------:R-:W-:Y:S05]  /*9ea0*/  BSYNC B1 ;  /* 0x0000000000017941 */ /* 0x000fea0003800000 */
.L_x_270:
        /* <DEDUP_REMOVED lines=8> */
.L_x_273:
[----:B------:R-:W-:Y:S05]  /*9f30*/  BSYNC B1 ;  /* 0x0000000000017941 */ /* 0x000fea0003800000 */
.L_x_272:
        /* <DEDUP_REMOVED lines=8> */
.L_x_275:
[----:B------:R-:W-:Y:S05]  /*9fc0*/  BSYNC B1 ;  /* 0x0000000000017941 */ /* 0x000fea0003800000 */
.L_x_274:
        /* <DEDUP_REMOVED lines=8> */
.L_x_277:
[----:B------:R-:W-:Y:S05]  /*a050*/  BSYNC B1 ;  /* 0x0000000000017941 */ /* 0x000fea0003800000 */
.L_x_276:
[----:B-1----:R-:W2:Y:S01]  /*a060*/  LDL.LU R3, [R1+0x1e0] ;  /* 0x0001e00001037983 */ /* 0x002ea20000300800 */
[C---:B------:R-:W-:Y:S01]  /*a070*/  ISETP.LT.OR P2, PT, R0.reuse, 0xf2, !P1 ;  /* 0x000000f20000780c */ /* 0x040fe20004f41670 */
[----:B------:R-:W-:Y:S01]  /*a080*/  BSSY B1, `(.L_x_278) ;  /* 0x000000c000017945 */ /* 0x000fe20003800000 */
[----:B------:R-:W-:Y:S02]  /*a090*/  ISETP.LT.OR P6, PT, R0, 0xf9, !P1 ;  /* 0x000000f90000780c */ /* 0x000fe40004fc1670 */
[----:B------:R-:W-:Y:S02]  /*a0a0*/  IADD3 R163, P3, R160, 0x80, RZ ;  /* 0x00000080a0a37810 */ /* 0x000fe40007f7e0ff */
        /* <DEDUP_REMOVED lines=9> */
.L_x_279:
[----:B------:R-:W-:Y:S05]  /*a140*/  BSYNC B1 ;  /* 0x0000000000017941 */ /* 0x000fea0003800000 */
.L_x_278:
        /* <DEDUP_REMOVED lines=8> */
.L_x_281:
[----:B------:R-:W-:Y:S05]  /*a1d0*/  BSYNC B1 ;  /* 0x0000000000017941 */ /* 0x000fea0003800000 */
.L_x_280:
        /* <DEDUP_REMOVED lines=8> */
.L_x_283:
[----:B------:R-:W-:Y:S05]  /*a260*/  BSYNC B1 ;  /* 0x0000000000017941 */ /* 0x000fea0003800000 */
.L_x_282:
        /* <DEDUP_REMOVED lines=8> */
.L_x_285:
[----:B------:R-:W-:Y:S05]  /*a2f0*/  BSYNC B1 ;  /* 0x0000000000017941 */ /* 0x000fea0003800000 */
.L_x_284:
[----:B-1----:R-:W2:Y:S01]  /*a300*/  LDL.LU R3, [R1+0x1f0] ;  /* 0x0001f00001037983 */ /* 0x002ea20000300800 */
[----:B------:R-:W-:Y:S01]  /*a310*/  BSSY B1, `(.L_x_286) ;  /* 0x0000008000017945 */ /* 0x000fe20003800000 */
[----:B------:R-:W-:-:S04]  /*a320*/  IMAD.WIDE.U32 R160, R163, R20, R158 ;  /* 0x00000014a3a07225 */ /* 0x000fc800078e009e */
[----:B--2---:R-:W-:-:S05]  /*a330*/  @!P6 IMAD R3, R3, R17, R2 ;  /* 0x000000110303e224 */ /* 0x004fca00078e0202 */
[----:B------:R1:W-:Y:S01]  /*a340*/  @!P6 STG.E.U8 desc[UR36][R4.64+0xf8], R3 ;  /* 0x0000f8030400e986 */ /* 0x0003e2000c101124 */
[----:B------:R-:W-:Y:S05]  /*a350*/  @P1 BRA `(.L_x_287) ;  /* 0x00000000000c1947 */ /* 0x000fea0003800000 */
[----:B------:R-:W1:Y:S02]  /*a360*/  LDG.E.U8 R16, desc[UR36][R14.64+0xf9] ;  /* 0x0000f9240e107981 */ /* 0x000e64000c1e1100 */
[----:B-1----:R-:W-:-:S05]  /*a370*/  PRMT R3, R16, 0x8880, RZ ;  /* 0x0000888010037816 */ /* 0x002fca00000000ff */
[----:B------:R-:W-:-:S07]  /*a380*/  IMAD R2, R3, R18, RZ ;  /* 0x0000001203027224 */ /* 0x000fce00078e02ff */
.L_x_287:
[----:B------:R-:W-:Y:S05]  /*a390*/  BSYNC B1 ;  /* 0x0000000000017941 */ /* 0x000fea0003800000 */
.L_x_286:
[----:B-1----:R-:W2:Y:S01]  /*a3a0*/  LDL.LU R3, [R1+0x1f4] ;  /* 0x0001f40001037983 */ /* 0x002ea20000300800 */
[----:B------:R-:W-:Y:S01]  /*a3b0*/  IMAD.WIDE.U32 R158, R163, R20, R152 ;  /* 0x00000014a39e7225 */ /* 0x000fe200078e0098 */
[----:B------:R-:W-:Y:S01]  /*a3c0*/  ISETP.GE.AND P2, PT, R154, 0x81, PT ;  /* 0x000000819a00780c */ /* 0x000fe20003f46270 */
[----:B------:R-:W-:Y:S01]  /*a3d0*/  BSSY B1, `(.L_x_288) ;  /* 0x000000e000017945 */ /* 0x000fe20003800000 */
[-C--:B------:R-:W-:Y:S01]  /*a3e0*/  IADD3 R156, P5, P4, R156, R22.reuse, R160 ;  /* 0x000000169c9c7210 */ /* 0x080fe20007cbe0a0 */
[----:B0-----:R-:W-:Y:S01]  /*a3f0*/  IMAD.X R15, RZ, RZ, UR9, P3 ;  /* 0x00000009ff0f7e24 */ /* 0x001fe200098e06ff */
[----:B------:R-:W-:Y:S02]  /*a400*/  ISETP.LT.OR P6, PT, R0, 0x1, !P2 ;  /* 0x000000010000780c */ /* 0x000fe400057c1670 */
[----:B------:R-:W-:Y:S01]  /*a410*/  IADD3 R14, P3, R158, R22, RZ ;  /* 0x000000169e0e7210 */ /* 0x000fe20007f7e0ff */
[----:B------:R-:W-:Y:S02]  /*a420*/  IMAD R20, R15, R20, RZ ;  /* 0x000000140f147224 */ /* 0x000fe400078e02ff */
[----:B--2---:R-:W-:-:S05]  /*a430*/  @!P1 IMAD R3, R3, R17, R2 ;  /* 0x0000001103039224 */ /* 0x004fca00078e0202 */
[----:B------:R0:W-:Y:S01]  /*a440*/  @!P1 STG.E.U8 desc[UR36][R4.64+0xf9], R3 ;  /* 0x0000f90304009986 */ /* 0x0001e2000c101124 */
[C---:B------:R-:W-:Y:S02]  /*a450*/  ISETP.LT.OR P1, PT, R0.reuse, 0xf9, !P0 ;  /* 0x000000f90000780c */ /* 0x040fe40004721670 */
[----:B------:R-:W-:-:S11]  /*a460*/  ISETP.LT.OR P0, PT, R0, 0xfa, !P0 ;  /* 0x000000fa0000780c */ /* 0x000fd60004701670 */
[----:B0-----:R-:W-:Y:S05]  /*a470*/  @P1 BRA `(.L_x_289) ;  /* 0x00000000000c1947 */ /* 0x001fea0003800000 */
[----:B------:R-:W2:Y:S02]  /*a480*/  LDG.E.U8 R16, desc[UR36][R12.64+0xf8] ;  /* 0x0000f8240c107981 */ /* 0x000ea4000c1e1100 */
[----:B--2---:R-:W-:-:S05]  /*a490*/  PRMT R3, R16, 0x8880, RZ ;  /* 0x0000888010037816 */ /* 0x004fca00000000ff */
[----:B------:R-:W-:-:S07]  /*a4a0*/  IMAD R2, R3, R18, RZ ;  /* 0x0000001203027224 */ /* 0x000fce00078e02ff */
.L_x_289:
[----:B------:R-:W-:Y:S05]  /*a4b0*/  BSYNC B1 ;  /* 0x0000000000017941 */ /* 0x000fea0003800000 */
.L_x_288:
[----:B------:R-:W2:Y:S01]  /*a4c0*/  LDL.LU R3, [R1+0x1f8] ;  /* 0x0001f80001037983 */ /* 0x000ea20000300800 */
[----:B------:R-:W-:Y:S01]  /*a4d0*/  BSSY B1, `(.L_x_290) ;  /* 0x0000008000017945 */ /* 0x000fe20003800000 */
[----:B------:R-:W-:Y:S02]  /*a4e0*/  IMAD R21, R163, R21, R20 ;  /* 0x00000015a3157224 */ /* 0x000fe400078e0214 */
[----:B--2---:R-:W-:-:S05]  /*a4f0*/  @!P1 IMAD R3, R3, R17, R2 ;  /* 0x0000001103039224 */ /* 0x004fca00078e0202 */
[----:B------:R0:W-:Y:S01]  /*a500*/  @!P1 STG.E.U8 desc[UR36][R10.64+0xf8], R3 ;  /* 0x0000f8030a009986 */ /* 0x0001e2000c101124 */
[----:B------:R-:W-:Y:S05]  /*a510*/  @P0 BRA `(.L_x_291) ;  /* 0x00000000000c0947 */ /* 0x000fea0003800000 */
[----:B------:R-:W0:Y:S02]  /*a520*/  LDG.E.U8 R16, desc[UR36][R12.64+0xf9] ;  /* 0x0000f9240c107981 */ /* 0x000e24000c1e1100 */
[----:B0-----:R-:W-:-:S05]  /*a530*/  PRMT R3, R16, 0x8880, RZ ;  /* 0x0000888010037816 */ /* 0x001fca00000000ff */
[----:B------:R-:W-:-:S07]  /*a540*/  IMAD R2, R3, R18, RZ ;  /* 0x0000001203027224 */ /* 0x000fce00078e02ff */
.L_x_291:
[----:B------:R-:W-:Y:S05]  /*a550*/  BSYNC B1 ;  /* 0x0000000000017941 */ /* 0x000fea0003800000 */
.L_x_290:
[----:B0-----:R-:W2:Y:S01]  /*a560*/  LDL.LU R3, [R1+0x1fc] ;  /* 0x0001fc0001037983 */ /* 0x001ea20000300800 */
[----:B------:R-:W-:Y:S01]  /*a570*/  BSSY B1, `(.L_x_292) ;  /* 0x0000009000017945 */ /* 0x000fe20003800000 */
[----:B------:R-:W-:Y:S01]  /*a580*/  IADD3.X R15, R23, R159, R21, P3, !PT ;  /* 0x0000009f170f7210 */ /* 0x000fe20001ffe415 */
[----:B------:R-:W-:Y:S02]  /*a590*/  IMAD.IADD R160, R21, 0x1, R161 ;  /* 0x0000000115a07824 */ /* 0x000fe400078e02a1 */
[----:B--2---:R-:W-:-:S05]  /*a5a0*/  @!P0 IMAD R3, R3, R17, R2 ;  /* 0x0000001103038224 */ /* 0x004fca00078e0202 */
[----:B------:R0:W-:Y:S01]  /*a5b0*/  @!P0 STG.E.U8 desc[UR36][R10.64+0xf9], R3 ;  /* 0x0000f9030a008986 */ /* 0x0001e2000c101124 */
[----:B------:R-:W-:Y:S05]  /*a5c0*/  @P6 BRA `(.L_x_293) ;  /* 0x00000000000c6947 */ /* 0x000fea0003800000 */
[----:B------:R-:W0:Y:S02]  /*a5d0*/  LDG.E.U8 R16, desc[UR36][R14.64] ;  /* 0x000000240e107981 */ /* 0x000e24000c1e1100 */
[----:B0-----:R-:W-:-:S05]  /*a5e0*/  PRMT R3, R16, 0x8880, RZ ;  /* 0x0000888010037816 */ /* 0x001fca00000000ff */
[----:B------:R-:W-:-:S07]  /*a5f0*/  IMAD R2, R3, R18, RZ ;  /* 0x0000001203027224 */ /* 0x000fce00078e02ff */
.L_x_293:
[----:B------:R-:W-:Y:S05]  /*a600*/  BSYNC B1 ;  /* 0x0000000000017941 */ /* 0x000fea0003800000 */
.L_x_292:
[----:B------:R-:W-:Y:S01]  /*a610*/  ISETP.LT.OR P3, PT, R0, 0x2, !P2 ;  /* 0x000000020000780c */ /* 0x000fe20005761670 */
[----:B0-----:R-:W-:Y:S01]  /*a620*/  @!P6 IMAD R3, R24, R17, R2 ;  /* 0x000000111803e224 */ /* 0x001fe200078e0202 */
[----:B------:R-:W-:Y:S01]  /*a630*/  ISETP.GE.AND P0, PT, R154, 0x89, PT ;  /* 0x000000899a00780c */ /* 0x000fe20003f06270 */
[----:B------:R-:W-:Y:S01]  /*a640*/  BSSY B1, `(.L_x_294) ;  /* 0x000000b000017945 */ /* 0x000fe20003800000 */
[----:B------:R-:W-:Y:S02]  /*a650*/  IADD3.X R157, R153, R23, R160, P5, P4 ;  /* 0x00000017999d7210 */ /* 0x000fe40002fe84a0 */
[----:B------:R0:W-:Y:S01]  /*a660*/  @!P6 STG.E.U8 desc[UR36][R6.64], R3 ;  /* 0x000000030600e986 */ /* 0x0001e2000c101124 */
[C---:B------:R-:W-:Y:S02]  /*a670*/  ISETP.LT.OR P4, PT, R0.reuse, 0x1, !P0 ;  /* 0x000000010000780c */ /* 0x040fe40004781670 */
[C---:B------:R-:W-:Y:S02]  /*a680*/  ISETP.LT.OR P5, PT, R0.reuse, 0x2, !P0 ;  /* 0x000000020000780c */ /* 0x040fe400047a1670 */
[----:B------:R-:W-:-:S02]  /*a690*/  ISETP.LT.OR P6, PT, R0, 0x9, !P2 ;  /* 0x000000090000780c */ /* 0x000fc400057c1670 */
[----:B------:R-:W-:Y:S01]  /*a6a0*/  ISETP.LT.OR P1, PT, R0, 0xa, !P2 ;  /* 0x0000000a0000780c */ /* 0x000fe20005721670 */
[----:B------:R-:W-:-:S12]  /*a6b0*/  @P3 BRA `(.L_x_295) ;  /* 0x00000000000c3947 */ /* 0x000fd80003800000 */
[----:B------:R-:W0:Y:S02]  /*a6c0*/  LDG.E.U8 R16, desc[UR36][R14.64+0x1] ;  /* 0x000001240e107981 */ /* 0x000e24000c1e1100 */
[----:B0-----:R-:W-:-:S05]  /*a6d0*/  PRMT R3, R16, 0x8880, RZ ;  /* 0x0000888010037816 */ /* 0x001fca00000000ff */
[----:B------:R-:W-:-:S07]  /*a6e0*/  IMAD R2, R3, R18, RZ ;  /* 0x0000001203027224 */ /* 0x000fce00078e02ff */
.L_x_295:
[----:B------:R-:W-:Y:S05]  /*a6f0*/  BSYNC B1 ;  /* 0x0000000000017941 */ /* 0x000fea0003800000 */
.L_x_294:
[----:B------:R-:W-:Y:S01]  /*a700*/  @!P3 IMAD R25, R25, R17, R2 ;  /* 0x000000111919b224 */ /* 0x000fe200078e0202 */
[----:B------:R-:W-:Y:S04]  /*a710*/  BSSY B1, `(.L_x_296) ;  /* 0x0000006000017945 */ /* 0x000fe80003800000 */
[----:B------:R1:W-:Y:S01]  /*a720*/  @!P3 STG.E.U8 desc[UR36][R6.64+0x1], R25 ;  /* 0x000001190600b986 */ /* 0x0003e2000c101124 */
[----:B------:R-:W-:Y:S05]  /*a730*/  @P4 BRA `(.L_x_297) ;  /* 0x00000000000c4947 */ /* 0x000fea0003800000 */
[----:B------:R-:W0:Y:S02]  /*a740*/  LDG.E.U8 R16, desc[UR36][R156.64] ;  /* 0x000000249c107981 */ /* 0x000e24000c1e1100 */
[----:B0-----:R-:W-:-:S05]  /*a750*/  PRMT R3, R16, 0x8880, RZ ;  /* 0x0000888010037816 */ /* 0x001fca00000000ff */
[----:B------:R-:W-:-:S07]  /*a760*/  IMAD R2, R3, R18, RZ ;  /* 0x0000001203027224 */ /* 0x000fce00078e02ff */
.L_x_297:
[----:B------:R-:W-:Y:S05]  /*a770*/  BSYNC B1 ;  /* 0x0000000000017941 */ /* 0x000fea0003800000 */
.L_x_296:
[----:B0-----:R-:W-:Y:S01]  /*a780*/  @!P4 IMAD R3, R26, R17, R2 ;  /* 0x000000111a03c224 */ /* 0x001fe200078e0202 */
[----:B------:R-:W-:Y:S04]  /*a790*/  BSSY B1, `(.L_x_298) ;  /* 0x0000006000017945 */ /* 0x000fe80003800000 */
[----:B------:R0:W-:Y:S01]  /*a7a0*/  @!P4 STG.E.U8 desc[UR36][R8.64], R3 ;  /* 0x000000030800c986 */ /* 0x0001e2000c101124 */
[----:B------:R-:W-:Y:S05]  /*a7b0*/  @P5 BRA `(.L_x_299) ;  /* 0x00000000000c5947 */ /* 0x000fea0003800000 */
[----:B------:R-:W0:Y:S02]  /*a7c0*/  LDG.E.U8 R16, desc[UR36][R156.64+0x1] ;  /* 0x000001249c107981 */ /* 0x000e24000c1e1100 */
[----:B0-----:R-:W-:-:S05]  /*a7d0*/  PRMT R3, R16, 0x8880, RZ ;  /* 0x0000888010037816 */ /* 0x001fca00000000ff */
[----:B------:R-:W-:-:S07]  /*a7e0*/  IMAD R2, R3, R18, RZ ;  /* 0x0000001203027224 */ /* 0x000fce00078e02ff */
.L_x_299:
[----:B------:R-:W-:Y:S05]  /*a7f0*/  BSYNC B1 ;  /* 0x0000000000017941 */ /* 0x000fea0003800000 */
.L_x_298:
[----:B------:R-:W-:Y:S01]  /*a800*/  @!P5 IMAD R27, R27, R17, R2 ;  /* 0x000000111b1bd224 */ /* 0x000fe200078e0202 */
[----:B------:R-:W-:Y:S04]  /*a810*/  BSSY B1, `(.L_x_300) ;  /* 0x0000006000017945 */ /* 0x000fe80003800000 */
[----:B------:R2:W-:Y:S01]  /*a820*/  @!P5 STG.E.U8 desc[UR36][R8.64+0x1], R27 ;  /* 0x0000011b0800d986 */ /* 0x0005e2000c101124 */
[----:B------:R-:W-:Y:S05]  /*a830*/  @P6 BRA `(.L_x_301) ;  /* 0x00000000000c6947 */ /* 0x000fea0003800000 */
[----:B------:R-:W0:Y:S02]  /*a840*/  LDG.E.U8 R16, desc[UR36][R14.64+0x8] ;  /* 0x000008240e107981 */ /* 0x000e24000c1e1100 */
[----:B0-----:R-:W-:-:S05]  /*a850*/  PRMT R3, R16, 0x8880, RZ ;  /* 0x0000888010037816 */ /* 0x001fca00000000ff */
[----:B------:R-:W-:-:S07]  /*a860*/  IMAD R2, R3, R18, RZ ;  /* 0x0000001203027224 */ /* 0x000fce00078e02ff */
.L_x_301:
[----:B------:R-:W-:Y:S05]  /*a870*/  BSYNC B1 ;  /* 0x0000000000017941 */ /* 0x000fea0003800000 */
.L_x_300:
[----:B0-----:R-:W-:Y:S01]  /*a880*/  @!P6 IMAD R3, R28, R17, R2 ;  /* 0x000000111c03e224 */ /* 0x001fe200078e0202 */
[----:B------:R-:W-:Y:S04]  /*a890*/  BSSY B1, `(.L_x_302) ;  /* 0x0000006000017945 */ /* 0x000fe80003800000 */
[----:B------:R0:W-:Y:S01]  /*a8a0*/  @!P6 STG.E.U8 desc[UR36][R6.64+0x8], R3 ;  /* 0x000008030600e986 */ /* 0x0001e2000c101124 */
[----:B------:R-:W-:Y:S05]  /*a8b0*/  @P1 BRA `(.L_x_303) ;  /* 0x00000000000c1947 */ /* 0x000fea0003800000 */
[----:B------:R-:W0:Y:S02]  /*a8c0*/  LDG.E.U8 R16, desc[UR36][R14.64+0x9] ;  /* 0x000009240e107981 */ /* 0x000e24000c1e1100 */
[----:B0-----:R-:W-:-:S05]  /*a8d0*/  PRMT R3, R16, 0x8880, RZ ;  /* 0x0000888010037816 */ /* 0x001fca00000000ff */
[----:B------:R-:W-:-:S07]  /*a8e0*/  IMAD R2, R3, R18, RZ ;  /* 0x0000001203027224 */ /* 0x000fce00078e02ff */
.L_x_303:
[----:B------:R-:W-:Y:S05]  /*a8f0*/  BSYNC B1 ;  /* 0x0000000000017941 */ /* 0x000fea0003800000 */
.L_x_302:
[C---:B------:R-:W-:Y:S01]  /*a900*/  ISETP.LT.OR P4, PT, R0.reuse, 0x9, !P0 ;  /* 0x000000090000780c */ /* 0x040fe20004781670 */
[----:B------:R-:W-:Y:S01]  /*a910*/  @!P1 IMAD R29, R29, R17, R2 ;  /* 0x000000111d1d9224 */ /* 0x000fe200078e0202 */
[----:B------:R-:W-:Y:S01]  /*a920*/  BSSY B1, `(.L_x_304) ;  /* 0x000000a000017945 */ /* 0x000fe20003800000 */
[C---:B------:R-:W-:Y:S02]  /*a930*/  ISETP.LT.OR P3, PT, R0.reuse, 0xa, !P0 ;  /* 0x0000000a0000780c */ /* 0x040fe40004761670 */
[C---:B------:R-:W-:Y:S01]  /*a940*/  ISETP.LT.OR P5, PT, R0.reuse, 0x11, !P2 ;  /* 0x000000110000780c */ /* 0x040fe200057a1670 */
[----:B------:R3:W-:Y:S01]  /*a950*/  @!P1 STG.E.U8 desc[UR36][R6.64+0x9], R29 ;  /* 0x0000091d06009986 */ /* 0x0007e2000c101124 */
[C---:B------:R-:W-:Y:S02]  /*a960*/  ISETP.LT.OR P6, PT, R0.reuse, 0x12, !P2 ;  /* 0x000000120000780c */ /* 0x040fe400057c1670 */
[----:B------:R-:W-:-:S04]  /*a970*/  ISETP.LT.OR P1, PT, R0, 0x11, !P0 ;  /* 0x000000110000780c */ /* 0x000fc80004721670 */
[----:B------:R-:W-:Y:S09]  /*a980*/  @P4 BRA `(.L_x_305) ;  /* 0x00000000000c4947 */ /* 0x000ff20003800000 */
[----:B------:R-:W0:Y:S02]  /*a990*/  LDG.E.U8 R16, desc[UR36][R156.64+0x8] ;  /* 0x000008249c107981 */ /* 0x000e24000c1e1100 */
[----:B0-----:R-:W-:-:S05]  /*a9a0*/  PRMT R3, R16, 0x8880, RZ ;  /* 0x0000888010037816 */ /* 0x001fca00000000ff */
[----:B------:R-:W-:-:S07]  /*a9b0*/  IMAD R2, R3, R18, RZ ;  /* 0x0000001203027224 */ /* 0x000fce00078e02ff */
.L_x_305:
[----:B------:R-:W-:Y:S05]  /*a9c0*/  BSYNC B1 ;  /* 0x0000000000017941 */ /* 0x000fea0003800000 */
.L_x_304:
[----:B0-----:R-:W-:Y:S01]  /*a9d0*/  @!P4 IMAD R3, R30, R17, R2 ;  /* 0x000000111e03c224 */ /* 0x001fe200078e0202 */
[----:B------:R-:W-:Y:S04]  /*a9e0*/  BSSY B1, `(.L_x_306) ;  /* 0x0000006000017945 */ /* 0x000fe80003800000 */
[----:B------:R0:W-:Y:S01]  /*a9f0*/  @!P4 STG.E.U8 desc[UR36][R8.64+0x8], R3 ;  /* 0x000008030800c986 */ /* 0x0001e2000c101124 */
[----:B------:R-:W-:Y:S05]  /*aa00*/  @P3 BRA `(.L_x_307) ;  /* 0x00000000000c3947 */ /* 0x000fea0003800000 */
[----:B------:R-:W0:Y:S02]  /*aa10*/  LDG.E.U8 R16, desc[UR36][R156.64+0x9] ;  /* 0x000009249c107981 */ /* 0x000e24000c1e1100 */
[----:B0-----:R-:W-:-:S05]  /*aa20*/  PRMT R3, R16, 0x8880, RZ ;  /* 0x0000888010037816 */ /* 0x001fca00000000ff */
[----:B------:R-:W-:-:S07]  /*aa30*/  IMAD R2, R3, R18, RZ ;  /* 0x0000001203027224 */ /* 0x000fce00078e02ff */
.L_x_307:
[----:B------:R-:W-:Y:S05]  /*aa40*/  BSYNC B1 ;  /* 0x0000000000017941 */ /* 0x000fea0003800000 */
.L_x_306:
[----:B------:R-:W-:Y:S01]  /*aa50*/  @!P3 IMAD R31, R31, R17, R2 ;  /* 0x000000111f1fb224 */ /* 0x000fe200078e0202 */
[----:B------:R-:W-:Y:S04]  /*aa60*/  BSSY B1, `(.L_x_308) ;  /* 0x0000006000017945 */ /* 0x000fe80003800000 */
[----:B------:R4:W-:Y:S01]  /*aa70*/  @!P3 STG.E.U8 desc[UR36][R8.64+0x9], R31 ;  /* 0x0000091f0800b986 */ /* 0x0009e2000c101124 */
[----:B------:R-:W-:Y:S05]  /*aa80*/  @P5 BRA `(.L_x_309) ;  /* 0x00000000000c5947 */ /* 0x000fea0003800000 */
[----:B------:R-:W0:Y:S02]  /*aa90*/  LDG.E.U8 R16, desc[UR36][R14.64+0x10] ;  /* 0x000010240e107981 */ /* 0x000e24000c1e1100 */
[----:B0-----:R-:W-:-:S05]  /*aaa0*/  PRMT R3, R16, 0x8880, RZ ;  /* 0x0000888010037816 */ /* 0x001fca00000000ff */
[----:B------:R-:W-:-:S07]  /*aab0*/  IMAD R2, R3, R18, RZ ;  /* 0x0000001203027224 */ /* 0x000fce00078e02ff */
.L_x_309:
[----:B------:R-:W-:Y:S05]  /*aac0*/  BSYNC B1 ;  /* 0x0000000000017941 */ /* 0x000fea0003800000 */
.L_x_308:
[----:B0-----:R-:W-:Y:S01]  /*aad0*/  @!P5 IMAD R3, R32, R17, R2 ;  /* 0x000000112003d224 */ /* 0x001fe200078e0202 */
[----:B------:R-:W-:Y:S04]  /*aae0*/  BSSY B1, `(.L_x_310) ;  /* 0x0000006000017945 */ /* 0x000fe80003800000 */
[----:B------:R0:W-:Y:S01]  /*aaf0*/  @!P5 STG.E.U8 desc[UR36][R6.64+0x10], R3 ;  /* 0x000010030600d986 */ /* 0x0001e2000c101124 */
[----:B------:R-:W-:Y:S05]  /*ab00*/  @P6 BRA `(.L_x_311) ;  /* 0x00000000000c6947 */ /* 0x000fea0003800000 */
[----:B------:R-:W0:Y:S02]  /*ab10*/  LDG.E.U8 R16, desc[UR36][R14.64+0x11] ;  /* 0x000011240e107981 */ /* 0x000e24000c1e1100 */
[----:B0-----:R-:W-:-:S05]  /*ab20*/  PRMT R3, R16, 0x8880, RZ ;  /* 0x0000888010037816 */ /* 0x001fca00000000ff */
[----:B------:R-:W-:-:S07]  /*ab30*/  IMAD R2, R3, R18, RZ ;  /* 0x0000001203027224 */ /* 0x000fce00078e02ff */
.L_x_311:
[----:B------:R-:W-:Y:S05]  /*ab40*/  BSYNC B1 ;  /* 0x0000000000017941 */ /* 0x000fea0003800000 */
.L_x_310:
[----:B------:R-:W-:Y:S01]  /*ab50*/  @!P6 IMAD R33, R33, R17, R2 ;  /* 0x000000112121e224 */ /* 0x000fe200078e0202 */
[----:B------:R-:W-:Y:S04]  /*ab60*/  BSSY B1, `(.L_x_312) ;  /* 0x0000006000017945 */ /* 0x000fe80003800000 */
[----:B------:R0:W-:Y:S01]  /*ab70*/  @!P6 STG.E.U8 desc[UR36][R6.64+0x11], R33 ;  /* 0x000011210600e986 */ /* 0x0001e2000c101124 */
[----:B------:R-:W-:Y:S05]  /*ab80*/  @P1 BRA `(.L_x_313) ;  /* 0x00000000000c1947 */ /* 0x000fea0003800000 */
[----:B------:R-:W0:Y:S02]  /*ab90*/  LDG.E.U8 R16, desc[UR36][R156.64+0x10] ;  /* 0x000010249c107981 */ /* 0x000e24000c1e1100 */
[----:B0-----:R-:W-:-:S05]  /*aba0*/  PRMT R3, R16, 0x8880, RZ ;  /* 0x0000888010037816 */ /* 0x001fca00000000ff */
[----:B------:R-:W-:-:S07]  /*abb0*/  IMAD R2, R3, R18, RZ ;  /* 0x0000001203027224 */ /* 0x000fce00078e02ff */
.L_x_313:
[----:B------:R-:W-:Y:S05]  /*abc0*/  BSYNC B1 ;  /* 0x0000000000017941 */ /* 0x000fea0003800000 */
.L_x_312:
[----:B------:R-:W-:Y:S01]  /*abd0*/  ISETP.LT.OR P4, PT, R0, 0x12, !P0 ;  /* 0x000000120000780c */ /* 0x000fe20004781670 */
[----:B0-----:R-:W-:Y:S01]  /*abe0*/  @!P1 IMAD R3, R34, R17, R2 ;  /* 0x0000001122039224 */ /* 0x001fe200078e0202 */
        /* <DEDUP_REMOVED lines=10> */
.L_x_315:
[----:B------:R-:W-:Y:S05]  /*ac90*/  BSYNC B1 ;  /* 0x0000000000017941 */ /* 0x000fea0003800000 */
.L_x_314:
[----:B------:R-:W-:Y:S01]  /*aca0*/  @!P4 IMAD R35, R35, R17, R2 ;  /* 0x000000112323c224 */ /* 0x000fe200078e0202 */
[----:B------:R-:W-:Y:S04]  /*acb0*/  BSSY B1, `(.L_x_316) ;  /* 0x0000006000017945 */ /* 0x000fe80003800000 */
[----:B------:R0:W-:Y:S01]  /*acc0*/  @!P4 STG.E.U8 desc[UR36][R8.64+0x11], R35 ;  /* 0x000011230800c986 */ /* 0x0001e2000c101124 */
[----:B------:R-:W-:Y:S05]  /*acd0*/  @P3 BRA `(.L_x_317) ;  /* 0x00000000000c3947 */ /* 0x000fea0003800000 */
[----:B------:R-:W0:Y:S02]  /*ace0*/  LDG.E.U8 R16, desc[UR36][R14.64+0x18] ;  /* 0x000018240e107981 */ /* 0x000e24000c1e1100 */
[----:B0-----:R-:W-:-:S05]  /*acf0*/  PRMT R3, R16, 0x8880, RZ ;  /* 0x0000888010037816 */ /* 0x001fca00000000ff */
[----:B------:R-:W-:-:S07]  /*ad00*/  IMAD R2, R3, R18, RZ ;  /* 0x0000001203027224 */ /* 0x000fce00078e02ff */
.L_x_317:
[----:B------:R-:W-:Y:S05]  /*ad10*/  BSYNC B1 ;  /* 0x0000000000017941 */ /* 0x000fea0003800000 */
.L_x_316:
[----:B0-----:R-:W-:Y:S01]  /*ad20*/  @!P3 IMAD R3, R36, R17, R2 ;  /* 0x000000112403b224 */ /* 0x001fe200078e0202 */
[----:B------:R-:W-:Y:S04]  /*ad30*/  BSSY B1, `(.L_x_318) ;  /* 0x0000006000017945 */ /* 0x000fe80003800000 */
[----:B------:R0:W-:Y:S01]  /*ad40*/  @!P3 STG.E.U8 desc[UR36][R6.64+0x18], R3 ;  /* 0x000018030600b986 */ /* 0x0001e2000c101124 */
[----:B------:R-:W-:Y:S05]  /*ad50*/  @P5 BRA `(.L_x_319) ;  /* 0x00000000000c5947 */ /* 0x000fea0003800000 */
[----:B------:R-:W0:Y:S02]  /*ad60*/  LDG.E.U8 R16, desc[UR36][R14.64+0x19] ;  /* 0x000019240e107981 */ /* 0x000e24000c1e1100 */
[----:B0-----:R-:W-:-:S05]  /*ad70*/  PRMT R3, R16, 0x8880, RZ ;  /* 0x0000888010037816 */ /* 0x001fca00000000ff */
[----:B------:R-:W-:-:S07]  /*ad80*/  IMAD R2, R3, R18, RZ ;  /* 0x0000001203027224 */ /* 0x000fce00078e02ff */
.L_x_319:
[----:B------:R-:W-:Y:S05]  /*ad90*/  BSYNC B1 ;  /* 0x0000000000017941 */ /* 0x000fea0003800000 */
.L_x_318:
[----:B------:R-:W-:Y:S01]  /*ada0*/  @!P5 IMAD R37, R37, R17, R2 ;  /* 0x000000112525d224 */ /* 0x000fe200078e0202 */
[----:B------:R-:W-:Y:S04]  /*adb0*/  BSSY B1, `(.L_x_320) ;  /* 0x0000006000017945 */ /* 0x000fe80003800000 */
[----:B------:R0:W-:Y:S01]  /*adc0*/  @!P5 STG.E.U8 desc[UR36][R6.64+0x19], R37 ;  /* 0x000019250600d986 */ /* 0x0001e2000c101124 */
[----:B------:R-:W-:Y:S05]  /*add0*/  @P6 BRA `(.L_x_321) ;  /* 0x00000000000c6947 */ /* 0x000fea0003800000 */
[----:B------:R-:W0:Y:S02]  /*ade0*/  LDG.E.U8 R16, desc[UR36][R156.64+0x18] ;  /* 0x000018249c107981 */ /* 0x000e24000c1e1100 */
[----:B0-----:R-:W-:-:S05]  /*adf0*/  PRMT R3, R16, 0x8880, RZ ;  /* 0x0000888010037816 */ /* 0x001fca00000000ff */
[----:B------:R-:W-:-:S07]  /*ae00*/  IMAD R2, R3, R18, RZ ;  /* 0x0000001203027224 */ /* 0x000fce00078e02ff */
.L_x_321:
[----:B------:R-:W-:Y:S05]  /*ae10*/  BSYNC B1 ;  /* 0x0000000000017941 */ /* 0x000fea0003800000 */
.L_x_320:
[----:B0-----:R-:W-:Y:S01]  /*ae20*/  @!P6 IMAD R3, R38, R17, R2 ;  /* 0x000000112603e224 */ /* 0x001fe200078e0202 */
[----:B------:R-:W-:Y:S04]  /*ae30*/  BSSY B1, `(.L_x_322) ;  /* 0x0000006000017945 */ /* 0x000fe80003800000 */
[----:B------:R0:W-:Y:S01]  /*ae40*/  @!P6 STG.E.U8 desc[UR36][R8.64+0x18], R3 ;  /* 0x000018030800e986 */ /* 0x0001e2000c101124 */
[----:B------:R-:W-:Y:S05]  /*ae50*/  @P1 BRA `(.L_x_323) ;  /* 0x00000000000c1947 */ /* 0x000fea0003800000 */
[----:B------:R-:W0:Y:S02]  /*ae60*/  LDG.E.U8 R16, desc[UR36][R156.64+0x19] ;  /* 0x000019249c107981 */ /* 0x000e24000c1e1100 */
[----:B0-----:R-:W-:-:S05]  /*ae70*/  PRMT R3, R16, 0x8880, RZ ;  /* 0x0000888010037816 */ /* 0x001fca00000000ff */
[----:B------:R-:W-:-:S07]  /*ae80*/  IMAD R2, R3, R18, RZ ;  /* 0x0000001203027224 */ /* 0x000fce00078e02ff */
.L_x_323:
[----:B------:R-:W-:Y:S05]  /*ae90*/  BSYNC B1 ;  /* 0x0000000000017941 */ /* 0x000fea0003800000 */
.L_x_322:
        /* <DEDUP_REMOVED lines=12> */
.L_x_325:
[----:B------:R-:W-:Y:S05]  /*af60*/  BSYNC B1 ;  /* 0x0000000000017941 */ /* 0x000fea0003800000 */
.L_x_324:
[----:B0-----:R-:W-:Y:S01]  /*af70*/  @!P4 IMAD R3, R40, R17, R2 ;  /* 0x000000112803c224 */ /* 0x001fe200078e0202 */
[----:B------:R-:W-:Y:S04]  /*af80*/  BSSY B1, `(.L_x_326) ;  /* 0x0000006000017945 */ /* 0x000fe80003800000 */
[----:B------:R0:W-:Y:S01]  /*af90*/  @!P4 STG.E.U8 desc[UR36][R6.64+0x20], R3 ;  /* 0x000020030600c986 */ /* 0x0001e2000c101124 */
[----:B------:R-:W-:Y:S05]  /*afa0*/  @P3 BRA `(.L_x_327) ;  /* 0x00000000000c3947 */ /* 0x000fea0003800000 */
[----:B------:R-:W0:Y:S02]  /*afb0*/  LDG.E.U8 R16, desc[UR36][R14.64+0x21] ;  /* 0x000021240e107981 */ /* 0x000e24000c1e1100 */
[----:B0-----:R-:W-:-:S05]  /*afc0*/  PRMT R3, R16, 0x8880, RZ ;  /* 0x0000888010037816 */ /* 0x001fca00000000ff */
[----:B------:R-:W-:-:S07]  /*afd0*/  IMAD R2, R3, R18, RZ ;  /* 0x0000001203027224 */ /* 0x000fce00078e02ff */
.L_x_327:
[----:B------:R-:W-:Y:S05]  /*afe0*/  BSYNC B1 ;  /* 0x0000000000017941 */ /* 0x000fea0003800000 */
.L_x_326:
[----:B------:R-:W-:Y:S01]  /*aff0*/  @!P3 IMAD R41, R41, R17, R2 ;  /* 0x000000112929b224 */ /* 0x000fe200078e0202 */
[----:B------:R-:W-:Y:S04]  /*b000*/  BSSY B1, `(.L_x_328) ;  /* 0x0000006000017945 */ /* 0x000fe80003800000 */
[----:B------:R0:W-:Y:S01]  /*b010*/  @!P3 STG.E.U8 desc[UR36][R6.64+0x21], R41 ;  /* 0x000021290600b986 */ /* 0x0001e2000c101124 */
[----:B------:R-:W-:Y:S05]  /*b020*/  @P5 BRA `(.L_x_329) ;  /* 0x00000000000c5947 */ /* 0x000fea0003800000 */
[----:B------:R-:W0:Y:S02]  /*b030*/  LDG.E.U8 R16, desc[UR36][R156.64+0x20] ;  /* 0x000020249c107981 */ /* 0x000e24000c1e1100 */
[----:B0-----:R-:W-:-:S05]  /*b040*/  PRMT R3, R16, 0x8880, RZ ;  /* 0x0000888010037816 */ /* 0x001fca00000000ff */
[----:B------:R-:W-:-:S07]  /*b050*/  IMAD R2, R3, R18, RZ ;  /* 0x0000001203027224 */ /* 0x000fce00078e02ff */
.L_x_329:
[----:B------:R-:W-:Y:S05]  /*b060*/  BSYNC B1 ;  /* 0x0000000000017941 */ /* 0x000fea0003800000 */
.L_x_328:
[----:B0-----:R-:W-:Y:S01]  /*b070*/  @!P5 IMAD R3, R42, R17, R2 ;  /* 0x000000112a03d224 */ /* 0x001fe200078e0202 */
[----:B------:R-:W-:Y:S04]  /*b080*/  BSSY B1, `(.L_x_330) ;  /* 0x0000006000017945 */ /* 0x000fe80003800000 */
[----:B------:R0:W-:Y:S01]  /*b090*/  @!P5 STG.E.U8 desc[UR36][R8.64+0x20], R3 ;  /* 0x000020030800d986 */ /* 0x0001e2000c101124 */
[----:B------:R-:W-:Y:S05]  /*b0a0*/  @P6 BRA `(.L_x_331) ;  /* 0x00000000000c6947 */ /* 0x000fea0003800000 */
[----:B------:R-:W0:Y:S02]  /*b0b0*/  LDG.E.U8 R16, desc[UR36][R156.64+0x21] ;  /* 0x000021249c107981 */ /* 0x000e24000c1e1100 */
[----:B0-----:R-:W-:-:S05]  /*b0c0*/  PRMT R3, R16, 0x8880, RZ ;  /* 0x0000888010037816 */ /* 0x001fca00000000ff */
[----:B------:R-:W-:-:S07]  /*b0d0*/  IMAD R2, R3, R18, RZ ;  /* 0x0000001203027224 */ /* 0x000fce00078e02ff */
.L_x_331:
[----:B------:R-:W-:Y:S05]  /*b0e0*/  BSYNC B1 ;  /* 0x0000000000017941 */ /* 0x000fea0003800000 */
.L_x_330:
[----:B------:R-:W-:Y:S01]  /*b0f0*/  @!P6 IMAD R43, R43, R17, R2 ;  /* 0x000000112b2be224 */ /* 0x000fe200078e0202 */
[----:B------:R-:W-:Y:S04]  /*b100*/  BSSY B1, `(.L_x_332) ;  /* 0x0000006000017945 */ /* 0x000fe80003800000 */
[----:B------:R0:W-:Y:S01]  /*b110*/  @!P6 STG.E.U8 desc[UR36][R8.64+0x21], R43 ;  /* 0x0000212b0800e986 */ /* 0x0001e2000c101124 */
[----:B------:R-:W-:Y:S05]  /*b120*/  @P1 BRA `(.L_x_333) ;  /* 0x00000000000c1947 */ /* 0x000fea0003800000 */
[----:B------:R-:W0:Y:S02]  /*b130*/  LDG.E.U8 R16, desc[UR36][R14.64+0x28] ;  /* 0x000028240e107981 */ /* 0x000e24000c1e1100 */
[----:B0-----:R-:W-:-:S05]  /*b140*/  PRMT R3, R16, 0x8880, RZ ;  /* 0x0000888010037816 */ /* 0x001fca00000000ff */
[----:B------:R-:W-:-:S07]  /*b150*/  IMAD R2, R3, R18, RZ ;  /* 0x0000001203027224 */ /* 0x000fce00078e02ff */
.L_x_333:
[----:B------:R-:W-:Y:S05]  /*b160*/  BSYNC B1 ;  /* 0x0000000000017941 */ /* 0x000fea0003800000 */
.L_x_332:
        /* <DEDUP_REMOVED lines=12> */
.L_x_335:
[----:B------:R-:W-:Y:S05]  /*b230*/  BSYNC B1 ;  /* 0x0000000000017941 */ /* 0x000fea0003800000 */
.L_x_334:
[----:B------:R-:W-:Y:S01]  /*b240*/  @!P4 IMAD R45, R45, R17, R2 ;  /* 0x000000112d2dc224 */ /* 0x000fe200078e0202 */
[----:B------:R-:W-:Y:S04]  /*b250*/  BSSY B1, `(.L_x_336) ;  /* 0x0000006000017945 */ /* 0x000fe80003800000 */
[----:B------:R0:W-:Y:S01]  /*b260*/  @!P4 STG.E.U8 desc[UR36][R6.64+0x29], R45 ;  /* 0x0000292d0600c986 */ /* 0x0001e2000c101124 */
[----:B------:R-:W-:Y:S05]  /*b270*/  @P3 BRA `(.L_x_337) ;  /* 0x00000000000c3947 */ /* 0x000fea0003800000 */
[----:B------:R-:W0:Y:S02]  /*b280*/  LDG.E.U8 R16, desc[UR36][R156.64+0x28] ;  /* 0x000028249c107981 */ /* 0x000e24000c1e1100 */
[----:B0-----:R-:W-:-:S05]  /*b290*/  PRMT R3, R16, 0x8880, RZ ;  /* 0x0000888010037816 */ /* 0x001fca00000000ff */
[----:B------:R-:W-:-:S07]  /*b2a0*/  IMAD R2, R3, R18, RZ ;  /* 0x0000001203027224 */ /* 0x000fce00078e02ff */
.L_x_337:
[----:B------:R-:W-:Y:S05]  /*b2b0*/  BSYNC B1 ;  /* 0x0000000000017941 */ /* 0x000fea0003800000 */
.L_x_336:
[----:B0-----:R-:W-:Y:S01]  /*b2c0*/  @!P3 IMAD R3, R46, R17, R2 ;  /* 0x000000112e03b224 */ /* 0x001fe200078e0202 */
[----:B------:R-:W-:Y:S04]  /*b2d0*/  BSSY B1, `(.L_x_338) ;  /* 0x0000006000017945 */ /* 0x000fe80003800000 */
[----:B------:R0:W-:Y:S01]  /*b2e0*/  @!P3 STG.E.U8 desc[UR36][R8.64+0x28], R3 ;  /* 0x000028030800b986 */ /* 0x0001e2000c101124 */
[----:B------:R-:W-:Y:S05]  /*b2f0*/  @P5 BRA `(.L_x_339) ;  /* 0x00000000000c5947 */ /* 0x000fea0003800000 */
[----:B------:R-:W0:Y:S02]  /*b300*/  LDG.E.U8 R16, desc[UR36][R156.64+0x29] ;  /* 0x000029249c107981 */ /* 0x000e24000c1e1100 */
[----:B0-----:R-:W-:-:S05]  /*b310*/  PRMT R3, R16, 0x8880, RZ ;  /* 0x0000888010037816 */ /* 0x001fca00000000ff */
[----:B------:R-:W-:-:S07]  /*b320*/  IMAD R2, R3, R18, RZ ;  /* 0x0000001203027224 */ /* 0x000fce00078e02ff */
.L_x_339:
[----:B------:R-:W-:Y:S05]  /*b330*/  BSYNC B1 ;  /* 0x0000000000017941 */ /* 0x000fea0003800000 */
.L_x_338:
[----:B------:R-:W-:Y:S01]  /*b340*/  @!P5 IMAD R47, R47, R17, R2 ;  /* 0x000000112f2fd224 */ /* 0x000fe200078e0202 */
[----:B------:R-:W-:Y:S04]  /*b350*/  BSSY B1, `(.L_x_340) ;  /* 0x0000006000017945 */ /* 0x000fe80003800000 */
[----:B------:R0:W-:Y:S01]  /*b360*/  @!P5 STG.E.U8 desc[UR36][R8.64+0x29], R47 ;  /* 0x0000292f0800d986 */ /* 0x0001e2000c101124 */
[----:B------:R-:W-:Y:S05]  /*b370*/  @P6 BRA `(.L_x_341) ;  /* 0x00000000000c6947 */ /* 0x000fea0003800000 */
[----:B------:R-:W0:Y:S02]  /*b380*/  LDG.E.U8 R16, desc[UR36][R14.64+0x30] ;  /* 0x000030240e107981 */ /* 0x000e24000c1e1100 */
[----:B0-----:R-:W-:-:S05]  /*b390*/  PRMT R3, R16, 0x8880, RZ ;  /* 0x0000888010037816 */ /* 0x001fca00000000ff */
[----:B------:R-:W-:-:S07]  /*b3a0*/  IMAD R2, R3, R18, RZ ;  /* 0x0000001203027224 */ /* 0x000fce00078e02ff */
.L_x_341:
[----:B------:R-:W-:Y:S05]  /*b3b0*/  BSYNC B1 ;  /* 0x0000000000017941 */ /* 0x000fea0003800000 */
.L_x_340:
[----:B0-----:R-:W-:Y:S01]  /*b3c0*/  @!P6 IMAD R3, R48, R17, R2 ;  /* 0x000000113003e224 */ /* 0x001fe200078e0202 */
[----:B------:R-:W-:Y:S04]  /*b3d0*/  BSSY B1, `(.L_x_342) ;  /* 0x0000006000017945 */ /* 0x000fe80003800000 */
[----:B------:R0:W-:Y:S01]  /*b3e0*/  @!P6 STG.E.U8 desc[UR36][R6.64+0x30], R3 ;  /* 0x000030030600e986 */ /* 0x0001e2000c101124 */
[----:B------:R-:W-:Y:S05]  /*b3f0*/  @P1 BRA `(.L_x_343) ;  /* 0x00000000000c1947 */ /* 0x000fea0003800000 */
[----:B------:R-:W0:Y:S02]  /*b400*/  LDG.E.U8 R16, desc[UR36][R14.64+0x31] ;  /* 0x000031240e107981 */ /* 0x000e24000c1e1100 */
[----:B0-----:R-:W-:-:S05]  /*b410*/  PRMT R3, R16, 0x8880, RZ ;  /* 0x0000888010037816 */ /* 0x001fca00000000ff */
[----:B------:R-:W-:-:S07]  /*b420*/  IMAD R2, R3, R18, RZ ;  /* 0x0000001203027224 */ /* 0x000fce00078e02ff */
.L_x_343:
[----:B------:R-:W-:Y:S05]  /*b430*/  BSYNC B1 ;  /* 0x0000000000017941 */ /* 0x000fea0003800000 */
.L_x_342:
        /* <DEDUP_REMOVED lines=12> */
.L_x_345:
[----:B------:R-:W-:Y:S05]  /*b500*/  BSYNC B1 ;  /* 0x0000000000017941 */ /* 0x000fea0003800000 */
.L_x_344:
[----:B0-----:R-:W-:Y:S01]  /*b510*/  @!P4 IMAD R3, R50, R17, R2 ;  /* 0x000000113203c224 */ /* 0x001fe200078e0202 */
[----:B------:R-:W-:Y:S04]  /*b520*/  BSSY B1, `(.L_x_346) ;  /* 0x0000006000017945 */ /* 0x000fe80003800000 */
[----:B------:R0:W-:Y:S01]  /*b530*/  @!P4 STG.E.U8 desc[UR36][R8.64+0x30], R3 ;  /* 0x000030030800c986 */ /* 0x0001e2000c101124 */
[----:B------:R-:W-:Y:S05]  /*b540*/  @P3 BRA `(.L_x_347) ;  /* 0x00000000000c3947 */ /* 0x000fea0003800000 */
[----:B------:R-:W0:Y:S02]  /*b550*/  LDG.E.U8 R16, desc[UR36][R156.64+0x31] ;  /* 0x000031249c107981 */ /* 0x000e24000c1e1100 */
[----:B0-----:R-:W-:-:S05]  /*b560*/  PRMT R3, R16, 0x8880, RZ ;  /* 0x0000888010037816 */ /* 0x001fca00000000ff */
[----:B------:R-:W-:-:S07]  /*b570*/  IMAD R2, R3, R18, RZ ;  /* 0x0000001203027224 */ /* 0x000fce00078e02ff */
.L_x_347:
[----:B------:R-:W-:Y:S05]  /*b580*/  BSYNC B1 ;  /* 0x0000000000017941 */ /* 0x000fea0003800000 */
.L_x_346:
[----:B------:R-:W-:Y:S01]  /*b590*/  @!P3 IMAD R51, R51, R17, R2 ;  /* 0x000000113333b224 */ /* 0x000fe200078e0202 */
[----:B------:R-:W-:Y:S04]  /*b5a0*/  BSSY B1, `(.L_x_348) ;  /* 0x0000006000017945 */ /* 0x000fe80003800000 */
[----:B------:R0:W-:Y:S01]  /*b5b0*/  @!P3 STG.E.U8 desc[UR36][R8.64+0x31], R51 ;  /* 0x000031330800b986 */ /* 0x0001e2000c101124 */
[----:B------:R-:W-:Y:S05]  /*b5c0*/  @P5 BRA `(.L_x_349) ;  /* 0x00000000000c5947 */ /* 0x000fea0003800000 */
[----:B------:R-:W0:Y:S02]  /*b5d0*/  LDG.E.U8 R16, desc[UR36][R14.64+0x38] ;  /* 0x000038240e107981 */ /* 0x000e24000c1e1100 */
[----:B0-----:R-:W-:-:S05]  /*b5e0*/  PRMT R3, R16, 0x8880, RZ ;  /* 0x0000888010037816 */ /* 0x001fca00000000ff */
[----:B------:R-:W-:-:S07]  /*b5f0*/  IMAD R2, R3, R18, RZ ;  /* 0x0000001203027224 */ /* 0x000fce00078e02ff */
.L_x_349:
[----:B------:R-:W-:Y:S05]  /*b600*/  BSYNC B1 ;  /* 0x0000000000017941 */ /* 0x000fea0003800000 */
.L_x_348:
[----:B0-----:R-:W-:Y:S01]  /*b610*/  @!P5 IMAD R3, R52, R17, R2 ;  /* 0x000000113403d224 */ /* 0x001fe200078e0202 */
[----:B------:R-:W-:Y:S04]  /*b620*/  BSSY B1, `(.L_x_350) ;  /* 0x0000006000017945 */ /* 0x000fe80003800000 */
[----:B------:R0:W-:Y:S01]  /*b630*/  @!P5 STG.E.U8 desc[UR36][R6.64+0x38], R3 ;  /* 0x000038030600d986 */ /* 0x0001e2000c101124 */
[----:B------:R-:W-:Y:S05]  /*b640*/  @P6 BRA `(.L_x_351) ;  /* 0x00000000000c6947 */ /* 0x000fea0003800000 */
[----:B------:R-:W0:Y:S02]  /*b650*/  LDG.E.U8 R16, desc[UR36][R14.64+0x39] ;  /* 0x000039240e107981 */ /* 0x000e24000c1e1100 */
[----:B0-----:R-:W-:-:S05]  /*b660*/  PRMT R3, R16, 0x8880, RZ ;  /* 0x0000888010037816 */ /* 0x001fca00000000ff */
[----:B------:R-:W-:-:S07]  /*b670*/  IMAD R2, R3, R18, RZ ;  /* 0x0000001203027224 */ /* 0x000fce00078e02ff */
.L_x_351:
[----:B------:R-:W-:Y:S05]  /*b680*/  BSYNC B1 ;  /* 0x0000000000017941 */ /* 0x000fea0003800000 */
.L_x_350:
[----:B------:R-:W-:Y:S01]  /*b690*/  @!P6 IMAD R53, R53, R17, R2 ;  /* 0x000000113535e224 */ /* 0x000fe200078e0202 */
[----:B------:R-:W-:Y:S04]  /*b6a0*/  BSSY B1, `(.L_x_352) ;  /* 0x0000006000017945 */ /* 0x000fe80003800000 */
[----:B------:R0:W-:Y:S01]  /*b6b0*/  @!P6 STG.E.U8 desc[UR36][R6.64+0x39], R53 ;  /* 0x000039350600e986 */ /* 0x0001e2000c101124 */
[----:B------:R-:W-:Y:S05]  /*b6c0*/  @P1 BRA `(.L_x_353) ;  /* 0x00000000000c1947 */ /* 0x000fea0003800000 */
[----:B------:R-:W0:Y:S02]  /*b6d0*/  LDG.E.U8 R16, desc[UR36][R156.64+0x38] ;  /* 0x000038249c107981 */ /* 0x000e24000c1e1100 */
[----:B0-----:R-:W-:-:S05]  /*b6e0*/  PRMT R3, R16, 0x8880, RZ ;  /* 0x0000888010037816 */ /* 0x001fca00000000ff */
[----:B------:R-:W-:-:S07]  /*b6f0*/  IMAD R2, R3, R18, RZ ;  /* 0x0000001203027224 */ /* 0x000fce00078e02ff */
.L_x_353:
[----:B------:R-:W-:Y:S05]  /*b700*/  BSYNC B1 ;  /* 0x0000000000017941 */ /* 0x000fea0003800000 */
.L_x_352:
        /* <DEDUP_REMOVED lines=12> */
.L_x_355:
[----:B------:R-:W-:Y:S05]  /*b7d0*/  BSYNC B1 ;  /* 0x0000000000017941 */ /* 0x000fea0003800000 */
.L_x_354:
[----:B------:R-:W-:Y:S01]  /*b7e0*/  @!P4 IMAD R55, R55, R17, R2 ;  /* 0x000000113737c224 */ /* 0x000fe200078e0202 */
[----:B------:R-:W-:Y:S04]  /*b7f0*/  BSSY B1, `(.L_x_356) ;  /* 0x0000006000017945 */ /* 0x000fe80003800000 */
[----:B------:R0:W-:Y:S01]  /*b800*/  @!P4 STG.E.U8 desc[UR36][R8.64+0x39], R55 ;  /* 0x000039370800c986 */ /* 0x0001e2000c101124 */
[----:B------:R-:W-:Y:S05]  /*b810*/  @P3 BRA `(.L_x_357) ;  /* 0x00000000000c3947 */ /* 0x000fea0003800000 */
[----:B------:R-:W0:Y:S02]  /*b820*/  LDG.E.U8 R16, desc[UR36][R14.64+0x40] ;  /* 0x000040240e107981 */ /* 0x000e24000c1e1100 */
[----:B0-----:R-:W-:-:S05]  /*b830*/  PRMT R3, R16, 0x8880, RZ ;  /* 0x0000888010037816 */ /* 0x001fca00000000ff */
[----:B------:R-:W-:-:S07]  /*b840*/  IMAD R2, R3, R18, RZ ;  /* 0x0000001203027224 */ /* 0x000fce00078e02ff */
.L_x_357:
[----:B------:R-:W-:Y:S05]  /*b850*/  BSYNC B1 ;  /* 0x0000000000017941 */ /* 0x000fea0003800000 */
.L_x_356:
[----:B0-----:R-:W-:Y:S01]  /*b860*/  @!P3 IMAD R3, R56, R17, R2 ;  /* 0x000000113803b224 */ /* 0x001fe200078e0202 */
[----:B------:R-:W-:Y:S04]  /*b870*/  BSSY B1, `(.L_x_358) ;  /* 0x0000006000017945 */ /* 0x000fe80003800000 */
[----:B------:R0:W-:Y:S01]  /*b880*/  @!P3 STG.E.U8 desc[UR36][R6.64+0x40], R3 ;  /* 0x000040030600b986 */ /* 0x0001e2000c101124 */
[----:B------:R-:W-:Y:S05]  /*b890*/  @P5 BRA `(.L_x_359) ;  /* 0x00000000000c5947 */ /* 0x000fea0003800000 */
[----:B------:R-:W0:Y:S02]  /*b8a0*/  LDG.E.U8 R16, desc[UR36][R14.64+0x41] ;  /* 0x000041240e107981 */ /* 0x000e24000c1e1100 */
[----:B0-----:R-:W-:-:S05]  /*b8b0*/  PRMT R3, R16, 0x8880, RZ ;  /* 0x0000888010037816 */ /* 0x001fca00000000ff */
[----:B------:R-:W-:-:S07]  /*b8c0*/  IMAD R2, R3, R18, RZ ;  /* 0x0000001203027224 */ /* 0x000fce00078e02ff */
.L_x_359:
[----:B------:R-:W-:Y:S05]  /*b8d0*/  BSYNC B1 ;  /* 0x0000000000017941 */ /* 0x000fea0003800000 */
.L_x_358:
[----:B------:R-:W-:Y:S01]  /*b8e0*/  @!P5 IMAD R57, R57, R17, R2 ;  /* 0x000000113939d224 */ /* 0x000fe200078e0202 */
[----:B------:R-:W-:Y:S04]  /*b8f0*/  BSSY B1, `(.L_x_360) ;  /* 0x0000006000017945 */ /* 0x000fe80003800000 */
[----:B------:R0:W-:Y:S01]  /*b900*/  @!P5 STG.E.U8 desc[UR36][R6.64+0x41], R57 ;  /* 0x000041390600d986 */ /* 0x0001e2000c101124 */
[----:B------:R-:W-:Y:S05]  /*b910*/  @P6 BRA `(.L_x_361) ;  /* 0x00000000000c6947 */ /* 0x000fea0003800000 */
[----:B------:R-:W0:Y:S02]  /*b920*/  LDG.E.U8 R16, desc[UR36][R156.64+0x40] ;  /* 0x000040249c107981 */ /* 0x000e24000c1e1100 */
[----:B0-----:R-:W-:-:S05]  /*b930*/  PRMT R3, R16, 0x8880, RZ ;  /* 0x0000888010037816 */ /* 0x001fca00000000ff */
[----:B------:R-:W-:-:S07]  /*b940*/  IMAD R2, R3, R18, RZ ;  /* 0x0000001203027224 */ /* 0x000fce00078e02ff */
.L_x_361:
[----:B------:R-:W-:Y:S05]  /*b950*/  BSYNC B1 ;  /* 0x0000000000017941 */ /* 0x000fea0003800000 */
.L_x_360:
[----:B0-----:R-:W-:Y:S01]  /*b960*/  @!P6 IMAD R3, R58, R17, R2 ;  /* 0x000000113a03e224 */ /* 0x001fe200078e0202 */
[----:B------:R-:W-:Y:S04]  /*b970*/  BSSY B1, `(.L_x_362) ;  /* 0x0000006000017945 */ /* 0x000fe80003800000 */
[----:B------:R0:W-:Y:S01]  /*b980*/  @!P6 STG.E.U8 desc[UR36][R8.64+0x40], R3 ;  /* 0x000040030800e986 */ /* 0x0001e2000c101124 */
[----:B------:R-:W-:Y:S05]  /*b990*/  @P1 BRA `(.L_x_363) ;  /* 0x00000000000c1947 */ /* 0x000fea0003800000 */
[----:B------:R-:W0:Y:S02]  /*b9a0*/  LDG.E.U8 R16, desc[UR36][R156.64+0x41] ;  /* 0x000041249c107981 */ /* 0x000e24000c1e1100 */
[----:B0-----:R-:W-:-:S05]  /*b9b0*/  PRMT R3, R16, 0x8880, RZ ;  /* 0x0000888010037816 */ /* 0x001fca00000000ff */
[----:B------:R-:W-:-:S07]  /*b9c0*/  IMAD R2, R3, R18, RZ ;  /* 0x0000001203027224 */ /* 0x000fce00078e02ff */
.L_x_363:
[----:B------:R-:W-:Y:S05]  /*b9d0*/  BSYNC B1 ;  /* 0x0000000000017941 */ /* 0x000fea0003800000 */
.L_x_362:
        /* <DEDUP_REMOVED lines=12> */
.L_x_365:
[----:B------:R-:W-:Y:S05]  /*baa0*/  BSYNC B1 ;  /* 0x0000000000017941 */ /* 0x000fea0003800000 */
.L_x_364:
[----:B0-----:R-:W-:Y:S01]  /*bab0*/  @!P4 IMAD R3, R60, R17, R2 ;  /* 0x000000113c03c224 */ /* 0x001fe200078e0202 */
[----:B------:R-:W-:Y:S04]  /*bac0*/  BSSY B1, `(.L_x_366) ;  /* 0x0000006000017945 */ /* 0x000fe80003800000 */
[----:B------:R0:W-:Y:S01]  /*bad0*/  @!P4 STG.E.U8 desc[UR36][R6.64+0x48], R3 ;  /* 0x000048030600c986 */ /* 0x0001e2000c101124 */
[----:B------:R-:W-:Y:S05]  /*bae0*/  @P3 BRA `(.L_x_367) ;  /* 0x00000000000c3947 */ /* 0x000fea0003800000 */
[----:B------:R-:W0:Y:S02]  /*baf0*/  LDG.E.U8 R16, desc[UR36][R14.64+0x49] ;  /* 0x000049240e107981 */ /* 0x000e24000c1e1100 */
[----:B0-----:R-:W-:-:S05]  /*bb00*/  PRMT R3, R16, 0x8880, RZ ;  /* 0x0000888010037816 */ /* 0x001fca00000000ff */
[----:B------:R-:W-:-:S07]  /*bb10*/  IMAD R2, R3, R18, RZ ;  /* 0x0000001203027224 */ /* 0x000fce00078e02ff */
.L_x_367:
[----:B------:R-:W-:Y:S05]  /*bb20*/  BSYNC B1 ;  /* 0x0000000000017941 */ /* 0x000fea0003800000 */
.L_x_366:
[----:B------:R-:W-:Y:S01]  /*bb30*/  @!P3 IMAD R61, R61, R17, R2 ;  /* 0x000000113d3db224 */ /* 0x000fe200078e0202 */
[----:B------:R-:W-:Y:S04]  /*bb40*/  BSSY B1, `(.L_x_368) ;  /* 0x0000006000017945 */ /* 0x000fe80003800000 */
[----:B------:R0:W-:Y:S01]  /*bb50*/  @!P3 STG.E.U8 desc[UR36][R6.64+0x49], R61 ;  /* 0x0000493d0600b986 */ /* 0x0001e2000c101124 */
[----:B------:R-:W-:Y:S05]  /*bb60*/  @P5 BRA `(.L_x_369) ;  /* 0x00000000000c5947 */ /* 0x000fea0003800000 */
[----:B------:R-:W0:Y:S02]  /*bb70*/  LDG.E.U8 R16, desc[UR36][R156.64+0x48] ;  /* 0x000048249c107981 */ /* 0x000e24000c1e1100 */
[----:B0-----:R-:W-:-:S05]  /*bb80*/  PRMT R3, R16, 0x8880, RZ ;  /* 0x0000888010037816 */ /* 0x001fca00000000ff */
[----:B------:R-:W-:-:S07]  /*bb90*/  IMAD R2, R3, R18, RZ ;  /* 0x0000001203027224 */ /* 0x000fce00078e02ff */
.L_x_369:
[----:B------:R-:W-:Y:S05]  /*bba0*/  BSYNC B1 ;  /* 0x0000000000017941 */ /* 0x000fea0003800000 */
.L_x_368:
[----:B0-----:R-:W-:Y:S01]  /*bbb0*/  @!P5 IMAD R3, R62, R17, R2 ;  /* 0x000000113e03d224 */ /* 0x001fe200078e0202 */
[----:B------:R-:W-:Y:S04]  /*bbc0*/  BSSY B1, `(.L_x_370) ;  /* 0x0000006000017945 */ /* 0x000fe80003800000 */
[----:B------:R0:W-:Y:S01]  /*bbd0*/  @!P5 STG.E.U8 desc[UR36][R8.64+0x48], R3 ;  /* 0x000048030800d986 */ /* 0x0001e2000c101124 */
[----:B------:R-:W-:Y:S05]  /*bbe0*/  @P6 BRA `(.L_x_371) ;  /* 0x00000000000c6947 */ /* 0x000fea0003800000 */
[----:B------:R-:W0:Y:S02]  /*bbf0*/  LDG.E.U8 R16, desc[UR36][R156.64+0x49] ;  /* 0x000049249c107981 */ /* 0x000e24000c1e1100 */
[----:B0-----:R-:W-:-:S05]  /*bc00*/  PRMT R3, R16, 0x8880, RZ ;  /* 0x0000888010037816 */ /* 0x001fca00000000ff */
[----:B------:R-:W-:-:S07]  /*bc10*/  IMAD R2, R3, R18, RZ ;  /* 0x0000001203027224 */ /* 0x000fce00078e02ff */
.L_x_371:
[----:B------:R-:W-:Y:S05]  /*bc20*/  BSYNC B1 ;  /* 0x0000000000017941 */ /* 0x000fea0003800000 */
.L_x_370:
[----:B------:R-:W-:Y:S01]  /*bc30*/  @!P6 IMAD R63, R63, R17, R2 ;  /* 0x000000113f3fe224 */ /* 0x000fe200078e0202 */
[----:B------:R-:W-:Y:S04]  /*bc40*/  BSSY B1, `(.L_x_372) ;  /* 0x0000006000017945 */ /* 0x000fe80003800000 */
[----:B------:R0:W-:Y:S01]  /*bc50*/  @!P6 STG.E.U8 desc[UR36][R8.64+0x49], R63 ;  /* 0x0000493f0800e986 */ /* 0x0001e2000c101124 */
[----:B------:R-:W-:Y:S05]  /*bc60*/  @P1 BRA `(.L_x_373) ;  /* 0x00000000000c1947 */ /* 0x000fea0003800000 */
[----:B------:R-:W0:Y:S02]  /*bc70*/  LDG.E.U8 R16, desc[UR36][R14.64+0x50] ;  /* 0x000050240e107981 */ /* 0x000e24000c1e1100 */
[----:B0-----:R-:W-:-:S05]  /*bc80*/  PRMT R3, R16, 0x8880, RZ ;  /* 0x0000888010037816 */ /* 0x001fca00000000ff */
[----:B------:R-:W-:-:S07]  /*bc90*/  IMAD R2, R3, R18, RZ ;  /* 0x0000001203027224 */ /* 0x000fce00078e02ff */
.L_x_373:
[----:B------:R-:W-:Y:S05]  /*bca0*/  BSYNC B1 ;  /* 0x0000000000017941 */ /* 0x000fea0003800000 */
.L_x_372:
        /* <DEDUP_REMOVED lines=12> */
.L_x_375:
[----:B------:R-:W-:Y:S05]  /*bd70*/  BSYNC B1 ;  /* 0x0000000000017941 */ /* 0x000fea0003800000 */
.L_x_374:
[----:B------:R-:W-:Y:S01]  /*bd80*/  @!P4 IMAD R65, R65, R17, R2 ;  /* 0x000000114141c224 */ /* 0x000fe200078e0202 */
[----:B------:R-:W-:Y:S04]  /*bd90*/  BSSY B1, `(.L_x_376) ;  /* 0x0000006000017945 */ /* 0x000fe80003800000 */
[----:B------:R0:W-:Y:S01]  /*bda0*/  @!P4 STG.E.U8 desc[UR36][R6.64+0x51], R65 ;  /* 0x000051410600c986 */ /* 0x0001e2000c101124 */
[----:B------:R-:W-:Y:S05]  /*bdb0*/  @P3 BRA `(.L_x_377) ;  /* 0x00000000000c3947 */ /* 0x000fea0003800000 */
[----:B------:R-:W0:Y:S02]  /*bdc0*/  LDG.E.U8 R16, desc[UR36][R156.64+0x50] ;  /* 0x000050249c107981 */ /* 0x000e24000c1e1100 */
[----:B0-----:R-:W-:-:S05]  /*bdd0*/  PRMT R3, R16, 0x8880, RZ ;  /* 0x0000888010037816 */ /* 0x001fca00000000ff */
[----:B------:R-:W-:-:S07]  /*bde0*/  IMAD R2, R3, R18, RZ ;  /* 0x0000001203027224 */ /* 0x000fce00078e02ff */
.L_x_377:
[----:B------:R-:W-:Y:S05]  /*bdf0*/  BSYNC B1 ;  /* 0x0000000000017941 */ /* 0x000fea0003800000 */
.L_x_376:
[----:B0-----:R-:W-:Y:S01]  /*be00*/  @!P3 IMAD R3, R66, R17, R2 ;  /* 0x000000114203b224 */ /* 0x001fe200078e0202 */
[----:B------:R-:W-:Y:S04]  /*be10*/  BSSY B1, `(.L_x_378) ;  /* 0x0000006000017945 */ /* 0x000fe80003800000 */
[----:B------:R0:W-:Y:S01]  /*be20*/  @!P3 STG.E.U8 desc[UR36][R8.64+0x50], R3 ;  /* 0x000050030800b986 */ /* 0x0001e2000c101124 */
[----:B------:R-:W-:Y:S05]  /*be30*/  @P5 BRA `(.L_x_379) ;  /* 0x00000000000c5947 */ /* 0x000fea0003800000 */
[----:B------:R-:W0:Y:S02]  /*be40*/  LDG.E.U8 R16, desc[UR36][R156.64+0x51] ;  /* 0x000051249c107981 */ /* 0x000e24000c1e1100 */
[----:B0-----:R-:W-:-:S05]  /*be50*/  PRMT R3, R16, 0x8880, RZ ;  /* 0x0000888010037816 */ /* 0x001fca00000000ff */
[----:B------:R-:W-:-:S07]  /*be60*/  IMAD R2, R3, R18, RZ ;  /* 0x0000001203027224 */ /* 0x000fce00078e02ff */
.L_x_379:
[----:B------:R-:W-:Y:S05]  /*be70*/  BSYNC B1 ;  /* 0x0000000000017941 */ /* 0x000fea0003800000 */
.L_x_378:
[----:B------:R-:W-:Y:S01]  /*be80*/  @!P5 IMAD R67, R67, R17, R2 ;  /* 0x000000114343d224 */ /* 0x000fe200078e0202 */
[----:B------:R-:W-:Y:S04]  /*be90*/  BSSY B1, `(.L_x_380) ;  /* 0x0000006000017945 */ /* 0x000fe80003800000 */
[----:B------:R0:W-:Y:S01]  /*bea0*/  @!P5 STG.E.U8 desc[UR36][R8.64+0x51], R67 ;  /* 0x000051430800d986 */ /* 0x0001e2000c101124 */
[----:B------:R-:W-:Y:S05]  /*beb0*/  @P6 BRA `(.L_x_381) ;  /* 0x00000000000c6947 */ /* 0x000fea0003800000 */
[----:B------:R-:W0:Y:S02]  /*bec0*/  LDG.E.U8 R16, desc[UR36][R14.64+0x58] ;  /* 0x000058240e107981 */ /* 0x000e24000c1e1100 */
[----:B0-----:R-:W-:-:S05]  /*bed0*/  PRMT R3, R16, 0x8880, RZ ;  /* 0x0000888010037816 */ /* 0x001fca00000000ff */
[----:B------:R-:W-:-:S07]  /*bee0*/  IMAD R2, R3, R18, RZ ;  /* 0x0000001203027224 */ /* 0x000fce00078e02ff */
.L_x_381:
[----:B------:R-:W-:Y:S05]  /*bef0*/  BSYNC B1 ;  /* 0x0000000000017941 */ /* 0x000fea0003800000 */
.L_x_380:
[----:B0-----:R-:W-:Y:S01]  /*bf00*/  @!P6 IMAD R3, R68, R17, R2 ;  /* 0x000000114403e224 */ /* 0x001fe200078e0202 */
[----:B------:R-:W-:Y:S04]  /*bf10*/  BSSY B1, `(.L_x_382) ;  /* 0x0000006000017945 */ /* 0x000fe80003800000 */
[----:B------:R0:W-:Y:S01]  /*bf20*/  @!P6 STG.E.U8 desc[UR36][R6.64+0x58], R3 ;  /* 0x000058030600e986 */ /* 0x0001e2000c101124 */
[----:B------:R-:W-:Y:S05]  /*bf30*/  @P1 BRA `(.L_x_383) ;  /* 0x00000000000c1947 */ /* 0x000fea0003800000 */
[----:B------:R-:W0:Y:S02]  /*bf40*/  LDG.E.U8 R16, desc[UR36][R14.64+0x59] ;  /* 0x000059240e107981 */ /* 0x000e24000c1e1100 */
[----:B0-----:R-:W-:-:S05]  /*bf50*/  PRMT R3, R16, 0x8880, RZ ;  /* 0x0000888010037816 */ /* 0x001fca00000000ff */
[----:B------:R-:W-:-:S07]  /*bf60*/  IMAD R2, R3, R18, RZ ;  /* 0x0000001203027224 */ /* 0x000fce00078e02ff */
.L_x_383:
[----:B------:R-:W-:Y:S05]  /*bf70*/  BSYNC B1 ;  /* 0x0000000000017941 */ /* 0x000fea0003800000 */
.L_x_382:
        /* <DEDUP_REMOVED lines=12> */
.L_x_385:
[----:B------:R-:W-:Y:S05]  /*c040*/  BSYNC B1 ;  /* 0x0000000000017941 */ /* 0x000fea0003800000 */
.L_x_384:
[----:B0-----:R-:W-:Y:S01]  /*c050*/  @!P4 IMAD R3, R70, R17, R2 ;  /* 0x000000114603c224 */ /* 0x001fe200078e0202 */
[----:B------:R-:W-:Y:S04]  /*c060*/  BSSY B1, `(.L_x_386) ;  /* 0x0000006000017945 */ /* 0x000fe80003800000 */
[----:B------:R0:W-:Y:S01]  /*c070*/  @!P4 STG.E.U8 desc[UR36][R8.64+0x58], R3 ;  /* 0x000058030800c986 */ /* 0x0001e2000c101124 */
[----:B------:R-:W-:Y:S05]  /*c080*/  @P3 BRA `(.L_x_387) ;  /* 0x00000000000c3947 */ /* 0x000fea0003800000 */
[----:B------:R-:W0:Y:S02]  /*c090*/  LDG.E.U8 R16, desc[UR36][R156.64+0x59] ;  /* 0x000059249c107981 */ /* 0x000e24000c1e1100 */
[----:B0-----:R-:W-:-:S05]  /*c0a0*/  PRMT R3, R16, 0x8880, RZ ;  /* 0x0000888010037816 */ /* 0x001fca00000000ff */
[----:B------:R-:W-:-:S07]  /*c0b0*/  IMAD R2, R3, R18, RZ ;  /* 0x0000001203027224 */ /* 0x000fce00078e02ff */
.L_x_387:
[----:B------:R-:W-:Y:S05]  /*c0c0*/  BSYNC B1 ;  /* 0x0000000000017941 */ /* 0x000fea0003800000 */
.L_x_386:
[----:B------:R-:W-:Y:S01]  /*c0d0*/  @!P3 IMAD R71, R71, R17, R2 ;  /* 0x000000114747b224 */ /* 0x000fe200078e0202 */
[----:B------:R-:W-:Y:S04]  /*c0e0*/  BSSY B1, `(.L_x_388) ;  /* 0x0000006000017945 */ /* 0x000fe80003800000 */
[----:B------:R0:W-:Y:S01]  /*c0f0*/  @!P3 STG.E.U8 desc[UR36][R8.64+0x59], R71 ;  /* 0x000059470800b986 */ /* 0x0001e2000c101124 */
[----:B------:R-:W-:Y:S05]  /*c100*/  @P5 BRA `(.L_x_389) ;  /* 0x00000000000c5947 */ /* 0x000fea0003800000 */
[----:B------:R-:W0:Y:S02]  /*c110*/  LDG.E.U8 R16, desc[UR36][R14.64+0x60] ;  /* 0x000060240e107981 */ /* 0x000e24000c1e1100 */
[----:B0-----:R-:W-:-:S05]  /*c120*/  PRMT R3, R16, 0x8880, RZ ;  /* 0x0000888010037816 */ /* 0x001fca00000000ff */
[----:B------:R-:W-:-:S07]  /*c130*/  IMAD R2, R3, R18, RZ ;  /* 0x0000001203027224 */ /* 0x000fce00078e02ff */
.L_x_389:
[----:B------:R-:W-:Y:S05]  /*c140*/  BSYNC B1 ;  /* 0x0000000000017941 */ /* 0x000fea0003800000 */
.L_x_388:
[----:B0-----:R-:W-:Y:S01]  /*c150*/  @!P5 IMAD R3, R72, R17, R2 ;  /* 0x000000114803d224 */ /* 0x001fe200078e0202 */
[----:B------:R-:W-:Y:S04]  /*c160*/  BSSY B1, `(.L_x_390) ;  /* 0x0000006000017945 */ /* 0x000fe80003800000 */
[----:B------:R0:W-:Y:S01]  /*c170*/  @!P5 STG.E.U8 desc[UR36][R6.64+0x60], R3 ;  /* 0x000060030600d986 */ /* 0x0001e2000c101124 */
[----:B------:R-:W-:Y:S05]  /*c180*/  @P6 BRA `(.L_x_391) ;  /* 0x00000000000c6947 */ /* 0x000fea0003800000 */
[----:B------:R-:W0:Y:S02]  /*c190*/  LDG.E.U8 R16, desc[UR36][R14.64+0x61] ;  /* 0x000061240e107981 */ /* 0x000e24000c1e1100 */
[----:B0-----:R-:W-:-:S05]  /*c1a0*/  PRMT R3, R16, 0x8880, RZ ;  /* 0x0000888010037816 */ /* 0x001fca00000000ff */
[----:B------:R-:W-:-:S07]  /*c1b0*/  IMAD R2, R3, R18, RZ ;  /* 0x0000001203027224 */ /* 0x000fce00078e02ff */
.L_x_391:
[----:B------:R-:W-:Y:S05]  /*c1c0*/  BSYNC B1 ;  /* 0x0000000000017941 */ /* 0x000fea0003800000 */
.L_x_390:
[----:B------:R-:W-:Y:S01]  /*c1d0*/  @!P6 IMAD R73, R73, R17, R2 ;  /* 0x000000114949e224 */ /* 0x000fe200078e0202 */
[----:B------:R-:W-:Y:S04]  /*c1e0*/  BSSY B1, `(.L_x_392) ;  /* 0x0000006000017945 */ /* 0x000fe80003800000 */
[----:B------:R0:W-:Y:S01]  /*c1f0*/  @!P6 STG.E.U8 desc[UR36][R6.64+0x61], R73 ;  /* 0x000061490600e986 */ /* 0x0001e2000c101124 */
[----:B------:R-:W-:Y:S05]  /*c200*/  @P1 BRA `(.L_x_393) ;  /* 0x00000000000c1947 */ /* 0x000fea0003800000 */
[----:B------:R-:W0:Y:S02]  /*c210*/  LDG.E.U8 R16, desc[UR36][R156.64+0x60] ;  /* 0x000060249c107981 */ /* 0x000e24000c1e1100 */
[----:B0-----:R-:W-:-:S05]  /*c220*/  PRMT R3, R16, 0x8880, RZ ;  /* 0x0000888010037816 */ /* 0x001fca00000000ff */
[----:B------:R-:W-:-:S07]  /*c230*/  IMAD R2, R3, R18, RZ ;  /* 0x0000001203027224 */ /* 0x000fce00078e02ff */
.L_x_393:
[----:B------:R-:W-:Y:S05]  /*c240*/  BSYNC B1 ;  /* 0x0000000000017941 */ /* 0x000fea0003800000 */
.L_x_392:
        /* <DEDUP_REMOVED lines=12> */
.L_x_395:
[----:B------:R-:W-:Y:S05]  /*c310*/  BSYNC B1 ;  /* 0x0000000000017941 */ /* 0x000fea0003800000 */
.L_x_394:
[----:B------:R-:W-:Y:S01]  /*c320*/  @!P4 IMAD R75, R75, R17, R2 ;  /* 0x000000114b4bc224 */ /* 0x000fe200078e0202 */
[----:B------:R-:W-:Y:S04]  /*c330*/  BSSY B1, `(.L_x_396) ;  /* 0x0000006000017945 */ /* 0x000fe80003800000 */
[----:B------:R0:W-:Y:S01]  /*c340*/  @!P4 STG.E.U8 desc[UR36][R8.64+0x61], R75 ;  /* 0x0000614b0800c986 */ /* 0x0001e2000c101124 */
[----:B------:R-:W-:Y:S05]  /*c350*/  @P3 BRA `(.L_x_397) ;  /* 0x00000000000c3947 */ /* 0x000fea0003800000 */
[----:B------:R-:W0:Y:S02]  /*c360*/  LDG.E.U8 R16, desc[UR36][R14.64+0x68] ;  /* 0x000068240e107981 */ /* 0x000e24000c1e1100 */
[----:B0-----:R-:W-:-:S05]  /*c370*/  PRMT R3, R16, 0x8880, RZ ;  /* 0x0000888010037816 */ /* 0x001fca00000000ff */
[----:B------:R-:W-:-:S07]  /*c380*/  IMAD R2, R3, R18, RZ ;  /* 0x0000001203027224 */ /* 0x000fce00078e02ff */
.L_x_397:
[----:B------:R-:W-:Y:S05]  /*c390*/  BSYNC B1 ;  /* 0x0000000000017941 */ /* 0x000fea0003800000 */
.L_x_396:
[----:B0-----:R-:W-:Y:S01]  /*c3a0*/  @!P3 IMAD R3, R76, R17, R2 ;  /* 0x000000114c03b224 */ /* 0x001fe200078e0202 */
[----:B------:R-:W-:Y:S04]  /*c3b0*/  BSSY B1, `(.L_x_398) ;  /* 0x0000006000017945 */ /* 0x000fe80003800000 */
[----:B------:R0:W-:Y:S01]  /*c3c0*/  @!P3 STG.E.U8 desc[UR36][R6.64+0x68], R3 ;  /* 0x000068030600b986 */ /* 0x0001e2000c101124 */
[----:B------:R-:W-:Y:S05]  /*c3d0*/  @P5 BRA `(.L_x_399) ;  /* 0x00000000000c5947 */ /* 0x000fea0003800000 */
[----:B------:R-:W0:Y:S02]  /*c3e0*/  LDG.E.U8 R16, desc[UR36][R14.64+0x69] ;  /* 0x000069240e107981 */ /* 0x000e24000c1e1100 */
[----:B0-----:R-:W-:-:S05]  /*c3f0*/  PRMT R3, R16, 0x8880, RZ ;  /* 0x0000888010037816 */ /* 0x001fca00000000ff */
[----:B------:R-:W-:-:S07]  /*c400*/  IMAD R2, R3, R18, RZ ;  /* 0x0000001203027224 */ /* 0x000fce00078e02ff */
.L_x_399:
[----:B------:R-:W-:Y:S05]  /*c410*/  BSYNC B1 ;  /* 0x0000000000017941 */ /* 0x000fea0003800000 */
.L_x_398:
[----:B------:R-:W-:Y:S01]  /*c420*/  @!P5 IMAD R77, R77, R17, R2 ;  /* 0x000000114d4dd224 */ /* 0x000fe200078e0202 */
[----:B------:R-:W-:Y:S04]  /*c430*/  BSSY B1, `(.L_x_400) ;  /* 0x0000006000017945 */ /* 0x000fe80003800000 */
[----:B------:R0:W-:Y:S01]  /*c440*/  @!P5 STG.E.U8 desc[UR36][R6.64+0x69], R77 ;  /* 0x0000694d0600d986 */ /* 0x0001e2000c101124 */
[----:B------:R-:W-:Y:S05]  /*c450*/  @P6 BRA `(.L_x_401) ;  /* 0x00000000000c6947 */ /* 0x000fea0003800000 */
[----:B------:R-:W0:Y:S02]  /*c460*/  LDG.E.U8 R16, desc[UR36][R156.64+0x68] ;  /* 0x000068249c107981 */ /* 0x000e24000c1e1100 */
[----:B0-----:R-:W-:-:S05]  /*c470*/  PRMT R3, R16, 0x8880, RZ ;  /* 0x0000888010037816 */ /* 0x001fca00000000ff */
[----:B------:R-:W-:-:S07]  /*c480*/  IMAD R2, R3, R18, RZ ;  /* 0x0000001203027224 */ /* 0x000fce00078e02ff */
.L_x_401:
[----:B------:R-:W-:Y:S05]  /*c490*/  BSYNC B1 ;  /* 0x0000000000017941 */ /* 0x000fea0003800000 */
.L_x_400:
[----:B0-----:R-:W-:Y:S01]  /*c4a0*/  @!P6 IMAD R3, R78, R17, R2 ;  /* 0x000000114e03e224 */ /* 0x001fe200078e0202 */
[----:B------:R-:W-:Y:S04]  /*c4b0*/  BSSY B1, `(.L_x_402) ;  /* 0x0000006000017945 */ /* 0x000fe80003800000 */
[----:B------:R0:W-:Y:S01]  /*c4c0*/  @!P6 STG.E.U8 desc[UR36][R8.64+0x68], R3 ;  /* 0x000068030800e986 */ /* 0x0001e2000c101124 */
[----:B------:R-:W-:Y:S05]  /*c4d0*/  @P1 BRA `(.L_x_403) ;  /* 0x00000000000c1947 */ /* 0x000fea0003800000 */
[----:B------:R-:W0:Y:S02]  /*c4e0*/  LDG.E.U8 R16, desc[UR36][R156.64+0x69] ;  /* 0x000069249c107981 */ /* 0x000e24000c1e1100 */
[----:B0-----:R-:W-:-:S05]  /*c4f0*/  PRMT R3, R16, 0x8880, RZ ;  /* 0x0000888010037816 */ /* 0x001fca00000000ff */
[----:B------:R-:W-:-:S07]  /*c500*/  IMAD R2, R3, R18, RZ ;  /* 0x0000001203027224 */ /* 0x000fce00078e02ff */
.L_x_403:
[----:B------:R-:W-:Y:S05]  /*c510*/  BSYNC B1 ;  /* 0x0000000000017941 */ /* 0x000fea0003800000 */
.L_x_402:
        /* <DEDUP_REMOVED lines=12> */
.L_x_405:
[----:B------:R-:W-:Y:S05]  /*c5e0*/  BSYNC B1 ;  /* 0x0000000000017941 */ /* 0x000fea0003800000 */
.L_x_404:
[----:B0-----:R-:W-:Y:S01]  /*c5f0*/  @!P4 IMAD R3, R80, R17, R2 ;  /* 0x000000115003c224 */ /* 0x001fe200078e0202 */
[----:B------:R-:W-:Y:S04]  /*c600*/  BSSY B1, `(.L_x_406) ;  /* 0x0000006000017945 */ /* 0x000fe80003800000 */
[----:B------:R0:W-:Y:S01]  /*c610*/  @!P4 STG.E.U8 desc[UR36][R6.64+0x70], R3 ;  /* 0x000070030600c986 */ /* 0x0001e2000c101124 */
[----:B------:R-:W-:Y:S05]  /*c620*/  @P3 BRA `(.L_x_407) ;  /* 0x00000000000c3947 */ /* 0x000fea0003800000 */
[----:B------:R-:W0:Y:S02]  /*c630*/  LDG.E.U8 R16, desc[UR36][R14.64+0x71] ;  /* 0x000071240e107981 */ /* 0x000e24000c1e1100 */
[----:B0-----:R-:W-:-:S05]  /*c640*/  PRMT R3, R16, 0x8880, RZ ;  /* 0x0000888010037816 */ /* 0x001fca00000000ff */
[----:B------:R-:W-:-:S07]  /*c650*/  IMAD R2, R3, R18, RZ ;  /* 0x0000001203027224 */ /* 0x000fce00078e02ff */
.L_x_407:
[----:B------:R-:W-:Y:S05]  /*c660*/  BSYNC B1 ;  /* 0x0000000000017941 */ /* 0x000fea0003800000 */
.L_x_406:
[----:B------:R-:W-:Y:S01]  /*c670*/  @!P3 IMAD R81, R81, R17, R2 ;  /* 0x000000115151b224 */ /* 0x000fe200078e0202 */
[----:B------:R-:W-:Y:S04]  /*c680*/  BSSY B1, `(.L_x_408) ;  /* 0x0000006000017945 */ /* 0x000fe80003800000 */
[----:B------:R0:W-:Y:S01]  /*c690*/  @!P3 STG.E.U8 desc[UR36][R6.64+0x71], R81 ;  /* 0x000071510600b986 */ /* 0x0001e2000c101124 */
[----:B------:R-:W-:Y:S05]  /*c6a0*/  @P5 BRA `(.L_x_409) ;  /* 0x00000000000c5947 */ /* 0x000fea0003800000 */
[----:B------:R-:W0:Y:S02]  /*c6b0*/  LDG.E.U8 R16, desc[UR36][R156.64+0x70] ;  /* 0x000070249c107981 */ /* 0x000e24000c1e1100 */
[----:B0-----:R-:W-:-:S05]  /*c6c0*/  PRMT R3, R16, 0x8880, RZ ;  /* 0x0000888010037816 */ /* 0x001fca00000000ff */
[----:B------:R-:W-:-:S07]  /*c6d0*/  IMAD R2, R3, R18, RZ ;  /* 0x0000001203027224 */ /* 0x000fce00078e02ff */
.L_x_409:
[----:B------:R-:W-:Y:S05]  /*c6e0*/  BSYNC B1 ;  /* 0x0000000000017941 */ /* 0x000fea0003800000 */
.L_x_408:
[----:B0-----:R-:W-:Y:S01]  /*c6f0*/  @!P5 IMAD R3, R82, R17, R2 ;  /* 0x000000115203d224 */ /* 0x001fe200078e0202 */
[----:B------:R-:W-:Y:S04]  /*c700*/  BSSY B1, `(.L_x_410) ;  /* 0x0000006000017945 */ /* 0x000fe80003800000 */
[----:B------:R0:W-:Y:S01]  /*c710*/  @!P5 STG.E.U8 desc[UR36][R8.64+0x70], R3 ;  /* 0x000070030800d986 */ /* 0x0001e2000c101124 */
[----:B------:R-:W-:Y:S05]  /*c720*/  @P6 BRA `(.L_x_411) ;  /* 0x00000000000c6947 */ /* 0x000fea0003800000 */
[----:B------:R-:W0:Y:S02]  /*c730*/  LDG.E.U8 R16, desc[UR36][R156.64+0x71] ;  /* 0x000071249c107981 */ /* 0x000e24000c1e1100 */
[----:B0-----:R-:W-:-:S05]  /*c740*/  PRMT R3, R16, 0x8880, RZ ;  /* 0x0000888010037816 */ /* 0x001fca00000000ff */
[----:B------:R-:W-:-:S07]  /*c750*/  IMAD R2, R3, R18, RZ ;  /* 0x0000001203027224 */ /* 0x000fce00078e02ff */
.L_x_411:
[----:B------:R-:W-:Y:S05]  /*c760*/  BSYNC B1 ;  /* 0x0000000000017941 */ /* 0x000fea0003800000 */
.L_x_410:
[----:B------:R-:W-:Y:S01]  /*c770*/  @!P6 IMAD R83, R83, R17, R2 ;  /* 0x000000115353e224 */ /* 0x000fe200078e0202 */
[----:B------:R-:W-:Y:S04]  /*c780*/  BSSY B1, `(.L_x_412) ;  /* 0x0000006000017945 */ /* 0x000fe80003800000 */
[----:B------:R0:W-:Y:S01]  /*c790*/  @!P6 STG.E.U8 desc[UR36][R8.64+0x71], R83 ;  /* 0x000071530800e986 */ /* 0x0001e2000c101124 */
[----:B------:R-:W-:Y:S05]  /*c7a0*/  @P1 BRA `(.L_x_413) ;  /* 0x00000000000c1947 */ /* 0x000fea0003800000 */
[----:B------:R-:W0:Y:S02]  /*c7b0*/  LDG.E.U8 R16, desc[UR36][R14.64+0x78] ;  /* 0x000078240e107981 */ /* 0x000e24000c1e1100 */
[----:B0-----:R-:W-:-:S05]  /*c7c0*/  PRMT R3, R16, 0x8880, RZ ;  /* 0x0000888010037816 */ /* 0x001fca00000000ff */
[----:B------:R-:W-:-:S07]  /*c7d0*/  IMAD R2, R3, R18, RZ ;  /* 0x0000001203027224 */ /* 0x000fce00078e02ff */
.L_x_413:
[----:B------:R-:W-:Y:S05]  /*c7e0*/  BSYNC B1 ;  /* 0x0000000000017941 */ /* 0x000fea0003800000 */
.L_x_412:
        /* <DEDUP_REMOVED lines=12> */
.L_x_415:
[----:B------:R-:W-:Y:S05]  /*c8b0*/  BSYNC B1 ;  /* 0x0000000000017941 */ /* 0x000fea0003800000 */
.L_x_414:
[----:B------:R-:W-:Y:S01]  /*c8c0*/  @!P4 IMAD R85, R85, R17, R2 ;  /* 0x000000115555c224 */ /* 0x000fe200078e0202 */
[----:B------:R-:W-:Y:S04]  /*c8d0*/  BSSY B1, `(.L_x_416) ;  /* 0x0000006000017945 */ /* 0x000fe80003800000 */
[----:B------:R0:W-:Y:S01]  /*c8e0*/  @!P4 STG.E.U8 desc[UR36][R6.64+0x79], R85 ;  /* 0x000079550600c986 */ /* 0x0001e2000c101124 */
[----:B------:R-:W-:Y:S05]  /*c8f0*/  @P3 BRA `(.L_x_417) ;  /* 0x00000000000c3947 */ /* 0x000fea0003800000 */
[----:B------:R-:W0:Y:S02]  /*c900*/  LDG.E.U8 R16, desc[UR36][R156.64+0x78] ;  /* 0x000078249c107981 */ /* 0x000e24000c1e1100 */
[----:B0-----:R-:W-:-:S05]  /*c910*/  PRMT R3, R16, 0x8880, RZ ;  /* 0x0000888010037816 */ /* 0x001fca00000000ff */
[----:B------:R-:W-:-:S07]  /*c920*/  IMAD R2, R3, R18, RZ ;  /* 0x0000001203027224 */ /* 0x000fce00078e02ff */
.L_x_417:
[----:B------:R-:W-:Y:S05]  /*c930*/  BSYNC B1 ;  /* 0x0000000000017941 */ /* 0x000fea0003800000 */
.L_x_416:
[----:B0-----:R-:W-:Y:S01]  /*c940*/  @!P3 IMAD R3, R86, R17, R2 ;  /* 0x000000115603b224 */ /* 0x001fe200078e0202 */
[----:B------:R-:W-:Y:S04]  /*c950*/  BSSY B1, `(.L_x_418) ;  /* 0x0000006000017945 */ /* 0x000fe80003800000 */
[----:B------:R0:W-:Y:S01]  /*c960*/  @!P3 STG.E.U8 desc[UR36][R8.64+0x78], R3 ;  /* 0x000078030800b986 */ /* 0x0001e2000c101124 */
[----:B------:R-:W-:Y:S05]  /*c970*/  @P5 BRA `(.L_x_419) ;  /* 0x00000000000c5947 */ /* 0x000fea0003800000 */
[----:B------:R-:W0:Y:S02]  /*c980*/  LDG.E.U8 R16, desc[UR36][R156.64+0x79] ;  /* 0x000079249c107981 */ /* 0x000e24000c1e1100 */
[----:B0-----:R-:W-:-:S05]  /*c990*/  PRMT R3, R16, 0x8880, RZ ;  /* 0x0000888010037816 */ /* 0x001fca00000000ff */
[----:B------:R-:W-:-:S07]  /*c9a0*/  IMAD R2, R3, R18, RZ ;  /* 0x0000001203027224 */ /* 0x000fce00078e02ff */
.L_x_419:
[----:B------:R-:W-:Y:S05]  /*c9b0*/  BSYNC B1 ;  /* 0x0000000000017941 */ /* 0x000fea0003800000 */
.L_x_418:
[----:B------:R-:W-:Y:S01]  /*c9c0*/  @!P5 IMAD R87, R87, R17, R2 ;  /* 0x000000115757d224 */ /* 0x000fe200078e0202 */
[----:B------:R-:W-:Y:S04]  /*c9d0*/  BSSY B1, `(.L_x_420) ;  /* 0x0000006000017945 */ /* 0x000fe80003800000 */
[----:B------:R0:W-:Y:S01]  /*c9e0*/  @!P5 STG.E.U8 desc[UR36][R8.64+0x79], R87 ;  /* 0x000079570800d986 */ /* 0x0001e2000c101124 */
[----:B------:R-:W-:Y:S05]  /*c9f0*/  @P6 BRA `(.L_x_421) ;  /* 0x00000000000c6947 */ /* 0x000fea0003800000 */
[----:B------:R-:W0:Y:S02]  /*ca00*/  LDG.E.U8 R16, desc[UR36][R14.64+0x80] ;  /* 0x000080240e107981 */ /* 0x000e24000c1e1100 */
[----:B0-----:R-:W-:-:S05]  /*ca10*/  PRMT R3, R16, 0x8880, RZ ;  /* 0x0000888010037816 */ /* 0x001fca00000000ff */
[----:B------:R-:W-:-:S07]  /*ca20*/  IMAD R2, R3, R18, RZ ;  /* 0x0000001203027224 */ /* 0x000fce00078e02ff */
.L_x_421:
[----:B------:R-:W-:Y:S05]  /*ca30*/  BSYNC B1 ;  /* 0x0000000000017941 */ /* 0x000fea0003800000 */
.L_x_420:
[----:B0-----:R-:W-:Y:S01]  /*ca40*/  @!P6 IMAD R3, R88, R17, R2 ;  /* 0x000000115803e224 */ /* 0x001fe200078e0202 */
[----:B------:R-:W-:Y:S04]  /*ca50*/  BSSY B1, `(.L_x_422) ;  /* 0x0000006000017945 */ /* 0x000fe80003800000 */
[----:B------:R0:W-:Y:S01]  /*ca60*/  @!P6 STG.E.U8 desc[UR36][R6.64+0x80], R3 ;  /* 0x000080030600e986 */ /* 0x0001e2000c101124 */
[----:B------:R-:W-:Y:S05]  /*ca70*/  @P1 BRA `(.L_x_423) ;  /* 0x00000000000c1947 */ /* 0x000fea0003800000 */
[----:B------:R-:W0:Y:S02]  /*ca80*/  LDG.E.U8 R16, desc[UR36][R14.64+0x81] ;  /* 0x000081240e107981 */ /* 0x000e24000c1e1100 */
[----:B0-----:R-:W-:-:S05]  /*ca90*/  PRMT R3, R16, 0x8880, RZ ;  /* 0x0000888010037816 */ /* 0x001fca00000000ff */
[----:B------:R-:W-:-:S07]  /*caa0*/  IMAD R2, R3, R18, RZ ;  /* 0x0000001203027224 */ /* 0x000fce00078e02ff */
.L_x_423:
[----:B------:R-:W-:Y:S05]  /*cab0*/  BSYNC B1 ;  /* 0x0000000000017941 */ /* 0x000fea0003800000 */
.L_x_422:
        /* <DEDUP_REMOVED lines=12> */
.L_x_425:
[----:B------:R-:W-:Y:S05]  /*cb80*/  BSYNC B1 ;  /* 0x0000000000017941 */ /* 0x000fea0003800000 */
.L_x_424:
[----:B0-----:R-:W-:Y:S01]  /*cb90*/  @!P4 IMAD R3, R90, R17, R2 ;  /* 0x000000115a03c224 */ /* 0x001fe200078e0202 */
[----:B------:R-:W-:Y:S04]  /*cba0*/  BSSY B1, `(.L_x_426) ;  /* 0x0000006000017945 */ /* 0x000fe80003800000 */
[----:B------:R0:W-:Y:S01]  /*cbb0*/  @!P4 STG.E.U8 desc[UR36][R8.64+0x80], R3 ;  /* 0x000080030800c986 */ /* 0x0001e2000c101124 */
[----:B------:R-:W-:Y:S05]  /*cbc0*/  @P3 BRA `(.L_x_427) ;  /* 0x00000000000c3947 */ /* 0x000fea0003800000 */
[----:B------:R-:W0:Y:S02]  /*cbd0*/  LDG.E.U8 R16, desc[UR36][R156.64+0x81] ;  /* 0x000081249c107981 */ /* 0x000e24000c1e1100 */
[----:B0-----:R-:W-:-:S05]  /*cbe0*/  PRMT R3, R16, 0x8880, RZ ;  /* 0x0000888010037816 */ /* 0x001fca00000000ff */
[----:B------:R-:W-:-:S07]  /*cbf0*/  IMAD R2, R3, R18, RZ ;  /* 0x0000001203027224 */ /* 0x000fce00078e02ff */
.L_x_427:
[----:B------:R-:W-:Y:S05]  /*cc00*/  BSYNC B1 ;  /* 0x0000000000017941 */ /* 0x000fea0003800000 */
.L_x_426:
[----:B------:R-:W-:Y:S01]  /*cc10*/  @!P3 IMAD R91, R91, R17, R2 ;  /* 0x000000115b5bb224 */ /* 0x000fe200078e0202 */
[----:B------:R-:W-:Y:S04]  /*cc20*/  BSSY B1, `(.L_x_428) ;  /* 0x0000006000017945 */ /* 0x000fe80003800000 */
[----:B------:R0:W-:Y:S01]  /*cc30*/  @!P3 STG.E.U8 desc[UR36][R8.64+0x81], R91 ;  /* 0x0000815b0800b986 */ /* 0x0001e2000c101124 */
[----:B------:R-:W-:Y:S05]  /*cc40*/  @P5 BRA `(.L_x_429) ;  /* 0x00000000000c5947 */ /* 0x000fea0003800000 */
[----:B------:R-:W0:Y:S02]  /*cc50*/  LDG.E.U8 R16, desc[UR36][R14.64+0x88] ;  /* 0x000088240e107981 */ /* 0x000e24000c1e1100 */
[----:B0-----:R-:W-:-:S05]  /*cc60*/  PRMT R3, R16, 0x8880, RZ ;  /* 0x0000888010037816 */ /* 0x001fca00000000ff */
[----:B------:R-:W-:-:S07]  /*cc70*/  IMAD R2, R3, R18, RZ ;  /* 0x0000001203027224 */ /* 0x000fce00078e02ff */
.L_x_429:
[----:B------:R-:W-:Y:S05]  /*cc80*/  BSYNC B1 ;  /* 0x0000000000017941 */ /* 0x000fea0003800000 */
.L_x_428:
[----:B0-----:R-:W-:Y:S01]  /*cc90*/  @!P5 IMAD R3, R92, R17, R2 ;  /* 0x000000115c03d224 */ /* 0x001fe200078e0202 */
[----:B------:R-:W-:Y:S04]  /*cca0*/  BSSY B1, `(.L_x_430) ;  /* 0x0000006000017945 */ /* 0x000fe80003800000 */
[----:B------:R0:W-:Y:S01]  /*ccb0*/  @!P5 STG.E.U8 desc[UR36][R6.64+0x88], R3 ;  /* 0x000088030600d986 */ /* 0x0001e2000c101124 */
[----:B------:R-:W-:Y:S05]  /*ccc0*/  @P6 BRA `(.L_x_431) ;  /* 0x00000000000c6947 */ /* 0x000fea0003800000 */
[----:B------:R-:W0:Y:S02]  /*ccd0*/  LDG.E.U8 R16, desc[UR36][R14.64+0x89] ;  /* 0x000089240e107981 */ /* 0x000e24000c1e1100 */
[----:B0-----:R-:W-:-:S05]  /*cce0*/  PRMT R3, R16, 0x8880, RZ ;  /* 0x0000888010037816 */ /* 0x001fca00000000ff */
[----:B------:R-:W-:-:S07]  /*ccf0*/  IMAD R2, R3, R18, RZ ;  /* 0x0000001203027224 */ /* 0x000fce00078e02ff */
.L_x_431:
[----:B------:R-:W-:Y:S05]  /*cd00*/  BSYNC B1 ;  /* 0x0000000000017941 */ /* 0x000fea0003800000 */
.L_x_430:
[----:B------:R-:W-:Y:S01]  /*cd10*/  @!P6 IMAD R93, R93, R17, R2 ;  /* 0x000000115d5de224 */ /* 0x000fe200078e0202 */
[----:B------:R-:W-:Y:S04]  /*cd20*/  BSSY B1, `(.L_x_432) ;  /* 0x0000006000017945 */ /* 0x000fe80003800000 */
[----:B------:R0:W-:Y:S01]  /*cd30*/  @!P6 STG.E.U8 desc[UR36][R6.64+0x89], R93 ;  /* 0x0000895d0600e986 */ /* 0x0001e2000c101124 */
[----:B------:R-:W-:Y:S05]  /*cd40*/  @P1 BRA `(.L_x_433) ;  /* 0x00000000000c1947 */ /* 0x000fea0003800000 */
[----:B------:R-:W0:Y:S02]  /*cd50*/  LDG.E.U8 R16, desc[UR36][R156.64+0x88] ;  /* 0x000088249c107981 */ /* 0x000e24000c1e1100 */
[----:B0-----:R-:W-:-:S05]  /*cd60*/  PRMT R3, R16, 0x8880, RZ ;  /* 0x0000888010037816 */ /* 0x001fca00000000ff */
[----:B------:R-:W-:-:S07]  /*cd70*/  IMAD R2, R3, R18, RZ ;  /* 0x0000001203027224 */ /* 0x000fce00078e02ff */
.L_x_433:
[----:B------:R-:W-:Y:S05]  /*cd80*/  BSYNC B1 ;  /* 0x0000000000017941 */ /* 0x000fea0003800000 */
.L_x_432:
        /* <DEDUP_REMOVED lines=12> */
.L_x_435:
[----:B------:R-:W-:Y:S05]  /*ce50*/  BSYNC B1 ;  /* 0x0000000000017941 */ /* 0x000fea0003800000 */
.L_x_434:
[----:B------:R-:W-:Y:S01]  /*ce60*/  @!P4 IMAD R95, R95, R17, R2 ;  /* 0x000000115f5fc224 */ /* 0x000fe200078e0202 */
[----:B------:R-:W-:Y:S04]  /*ce70*/  BSSY B1, `(.L_x_436) ;  /* 0x0000006000017945 */ /* 0x000fe80003800000 */
[----:B------:R0:W-:Y:S01]  /*ce80*/  @!P4 STG.E.U8 desc[UR36][R8.64+0x89], R95 ;  /* 0x0000895f0800c986 */ /* 0x0001e2000c101124 */
[----:B------:R-:W-:Y:S05]  /*ce90*/  @P3 BRA `(.L_x_437) ;  /* 0x00000000000c3947 */ /* 0x000fea0003800000 */
[----:B------:R-:W0:Y:S02]  /*cea0*/  LDG.E.U8 R16, desc[UR36][R14.64+0x90] ;  /* 0x000090240e107981 */ /* 0x000e24000c1e1100 */
[----:B0-----:R-:W-:-:S05]  /*ceb0*/  PRMT R3, R16, 0x8880, RZ ;  /* 0x0000888010037816 */ /* 0x001fca00000000ff */
[----:B------:R-:W-:-:S07]  /*cec0*/  IMAD R2, R3, R18, RZ ;  /* 0x0000001203027224 */ /* 0x000fce00078e02ff */
.L_x_437:
[----:B------:R-:W-:Y:S05]  /*ced0*/  BSYNC B1 ;  /* 0x0000000000017941 */ /* 0x000fea0003800000 */
.L_x_436:
[----:B0-----:R-:W-:Y:S01]  /*cee0*/  @!P3 IMAD R3, R96, R17, R2 ;  /* 0x000000116003b224 */ /* 0x001fe200078e0202 */
[----:B------:R-:W-:Y:S04]  /*cef0*/  BSSY B1, `(.L_x_438) ;  /* 0x0000006000017945 */ /* 0x000fe80003800000 */
[----:B------:R0:W-:Y:S01]  /*cf00*/  @!P3 STG.E.U8 desc[UR36][R6.64+0x90], R3 ;  /* 0x000090030600b986 */ /* 0x0001e2000c101124 */
[----:B------:R-:W-:Y:S05]  /*cf10*/  @P5 BRA `(.L_x_439) ;  /* 0x00000000000c5947 */ /* 0x000fea0003800000 */
[----:B------:R-:W0:Y:S02]  /*cf20*/  LDG.E.U8 R16, desc[UR36][R14.64+0x91] ;  /* 0x000091240e107981 */ /* 0x000e24000c1e1100 */
[----:B0-----:R-:W-:-:S05]  /*cf30*/  PRMT R3, R16, 0x8880, RZ ;  /* 0x0000888010037816 */ /* 0x001fca00000000ff */
[----:B------:R-:W-:-:S07]  /*cf40*/  IMAD R2, R3, R18, RZ ;  /* 0x0000001203027224 */ /* 0x000fce00078e02ff */
.L_x_439:
[----:B------:R-:W-:Y:S05]  /*cf50*/  BSYNC B1 ;  /* 0x0000000000017941 */ /* 0x000fea0003800000 */
.L_x_438:
[----:B------:R-:W-:Y:S01]  /*cf60*/  @!P5 IMAD R97, R97, R17, R2 ;  /* 0x000000116161d224 */ /* 0x000fe200078e0202 */
[----:B------:R-:W-:Y:S04]  /*cf70*/  BSSY B1, `(.L_x_440) ;  /* 0x0000006000017945 */ /* 0x000fe80003800000 */
[----:B------:R0:W-:Y:S01]  /*cf80*/  @!P5 STG.E.U8 desc[UR36][R6.64+0x91], R97 ;  /* 0x000091610600d986 */ /* 0x0001e2000c101124 */
[----:B------:R-:W-:Y:S05]  /*cf90*/  @P6 BRA `(.L_x_441) ;  /* 0x00000000000c6947 */ /* 0x000fea0003800000 */
[----:B------:R-:W0:Y:S02]  /*cfa0*/  LDG.E.U8 R16, desc[UR36][R156.64+0x90] ;  /* 0x000090249c107981 */ /* 0x000e24000c1e1100 */
[----:B0-----:R-:W-:-:S05]  /*cfb0*/  PRMT R3, R16, 0x8880, RZ ;  /* 0x0000888010037816 */ /* 0x001fca00000000ff */
[----:B------:R-:W-:-:S07]  /*cfc0*/  IMAD R2, R3, R18, RZ ;  /* 0x0000001203027224 */ /* 0x000fce00078e02ff */
.L_x_441:
[----:B------:R-:W-:Y:S05]  /*cfd0*/  BSYNC B1 ;  /* 0x0000000000017941 */ /* 0x000fea0003800000 */
.L_x_440:
[----:B0-----:R-:W-:Y:S01]  /*cfe0*/  @!P6 IMAD R3, R98, R17, R2 ;  /* 0x000000116203e224 */ /* 0x001fe200078e0202 */
[----:B------:R-:W-:Y:S04]  /*cff0*/  BSSY B1, `(.L_x_442) ;  /* 0x0000006000017945 */ /* 0x000fe80003800000 */
[----:B------:R0:W-:Y:S01]  /*d000*/  @!P6 STG.E.U8 desc[UR36][R8.64+0x90], R3 ;  /* 0x000090030800e986 */ /* 0x0001e2000c101124 */
[----:B------:R-:W-:Y:S05]  /*d010*/  @P1 BRA `(.L_x_443) ;  /* 0x00000000000c1947 */ /* 0x000fea0003800000 */
[----:B------:R-:W0:Y:S02]  /*d020*/  LDG.E.U8 R16, desc[UR36][R156.64+0x91] ;  /* 0x000091249c107981 */ /* 0x000e24000c1e1100 */
[----:B0-----:R-:W-:-:S05]  /*d030*/  PRMT R3, R16, 0x8880, RZ ;  /* 0x0000888010037816 */ /* 0x001fca00000000ff */
[----:B------:R-:W-:-:S07]  /*d040*/  IMAD R2, R3, R18, RZ ;  /* 0x0000001203027224 */ /* 0x000fce00078e02ff */
.L_x_443:
[----:B------:R-:W-:Y:S05]  /*d050*/  BSYNC B1 ;  /* 0x0000000000017941 */ /* 0x000fea0003800000 */
.L_x_442:
        /* <DEDUP_REMOVED lines=12> */
.L_x_445:
[----:B------:R-:W-:Y:S05]  /*d120*/  BSYNC B1 ;  /* 0x0000000000017941 */ /* 0x000fea0003800000 */
.L_x_444:
[----:B0-----:R-:W-:Y:S01]  /*d130*/  @!P4 IMAD R3, R100, R17, R2 ;  /* 0x000000116403c224 */ /* 0x001fe200078e0202 */
[----:B------:R-:W-:Y:S04]  /*d140*/  BSSY B1, `(.L_x_446) ;  /* 0x0000006000017945 */ /* 0x000fe80003800000 */
[----:B------:R0:W-:Y:S01]  /*d150*/  @!P4 STG.E.U8 desc[UR36][R6.64+0x98], R3 ;  /* 0x000098030600c986 */ /* 0x0001e2000c101124 */
[----:B------:R-:W-:Y:S05]  /*d160*/  @P3 BRA `(.L_x_447) ;  /* 0x00000000000c3947 */ /* 0x000fea0003800000 */
[----:B------:R-:W0:Y:S02]  /*d170*/  LDG.E.U8 R16, desc[UR36][R14.64+0x99] ;  /* 0x000099240e107981 */ /* 0x000e24000c1e1100 */
[----:B0-----:R-:W-:-:S05]  /*d180*/  PRMT R3, R16, 0x8880, RZ ;  /* 0x0000888010037816 */ /* 0x001fca00000000ff */
[----:B------:R-:W-:-:S07]  /*d190*/  IMAD R2, R3, R18, RZ ;  /* 0x0000001203027224 */ /* 0x000fce00078e02ff */
.L_x_447:
[----:B------:R-:W-:Y:S05]  /*d1a0*/  BSYNC B1 ;  /* 0x0000000000017941 */ /* 0x000fea0003800000 */
.L_x_446:
[----:B------:R-:W-:Y:S01]  /*d1b0*/  @!P3 IMAD R101, R101, R17, R2 ;  /* 0x000000116565b224 */ /* 0x000fe200078e0202 */
[----:B------:R-:W-:Y:S04]  /*d1c0*/  BSSY B1, `(.L_x_448) ;  /* 0x0000006000017945 */ /* 0x000fe80003800000 */
[----:B------:R0:W-:Y:S01]  /*d1d0*/  @!P3 STG.E.U8 desc[UR36][R6.64+0x99], R101 ;  /* 0x000099650600b986 */ /* 0x0001e2000c101124 */
[----:B------:R-:W-:Y:S05]  /*d1e0*/  @P5 BRA `(.L_x_449) ;  /* 0x00000000000c5947 */ /* 0x000fea0003800000 */
[----:B------:R-:W0:Y:S02]  /*d1f0*/  LDG.E.U8 R16, desc[UR36][R156.64+0x98] ;  /* 0x000098249c107981 */ /* 0x000e24000c1e1100 */
[----:B0-----:R-:W-:-:S05]  /*d200*/  PRMT R3, R16, 0x8880, RZ ;  /* 0x0000888010037816 */ /* 0x001fca00000000ff */
[----:B------:R-:W-:-:S07]  /*d210*/  IMAD R2, R3, R18, RZ ;  /* 0x0000001203027224 */ /* 0x000fce00078e02ff */
.L_x_449:
[----:B------:R-:W-:Y:S05]  /*d220*/  BSYNC B1 ;  /* 0x0000000000017941 */ /* 0x000fea0003800000 */
.L_x_448:
[----:B0-----:R-:W-:Y:S01]  /*d230*/  @!P5 IMAD R3, R102, R17, R2 ;  /* 0x000000116603d224 */ /* 0x001fe200078e0202 */
[----:B------:R-:W-:Y:S04]  /*d240*/  BSSY B1, `(.L_x_450) ;  /* 0x0000006000017945 */ /* 0x000fe80003800000 */
[----:B------:R0:W-:Y:S01]  /*d250*/  @!P5 STG.E.U8 desc[UR36][R8.64+0x98], R3 ;  /* 0x000098030800d986 */ /* 0x0001e2000c101124 */
[----:B------:R-:W-:Y:S05]  /*d260*/  @P6 BRA `(.L_x_451) ;  /* 0x00000000000c6947 */ /* 0x000fea0003800000 */
[----:B------:R-:W0:Y:S02]  /*d270*/  LDG.E.U8 R16, desc[UR36][R156.64+0x99] ;  /* 0x000099249c107981 */ /* 0x000e24000c1e1100 */
[----:B0-----:R-:W-:-:S05]  /*d280*/  PRMT R3, R16, 0x8880, RZ ;  /* 0x0000888010037816 */ /* 0x001fca00000000ff */
[----:B------:R-:W-:-:S07]  /*d290*/  IMAD R2, R3, R18, RZ ;  /* 0x0000001203027224 */ /* 0x000fce00078e02ff */
.L_x_451:
[----:B------:R-:W-:Y:S05]  /*d2a0*/  BSYNC B1 ;  /* 0x0000000000017941 */ /* 0x000fea0003800000 */
.L_x_450:
[----:B------:R-:W-:Y:S01]  /*d2b0*/  @!P6 IMAD R103, R103, R17, R2 ;  /* 0x000000116767e224 */ /* 0x000fe200078e0202 */
[----:B------:R-:W-:Y:S04]  /*d2c0*/  BSSY B1, `(.L_x_452) ;  /* 0x0000006000017945 */ /* 0x000fe80003800000 */
[----:B------:R0:W-:Y:S01]  /*d2d0*/  @!P6 STG.E.U8 desc[UR36][R8.64+0x99], R103 ;  /* 0x000099670800e986 */ /* 0x0001e2000c101124 */
[----:B------:R-:W-:Y:S05]  /*d2e0*/  @P1 BRA `(.L_x_453) ;  /* 0x00000000000c1947 */ /* 0x000fea0003800000 */
[----:B------:R-:W0:Y:S02]  /*d2f0*/  LDG.E.U8 R16, desc[UR36][R14.64+0xa0] ;  /* 0x0000a0240e107981 */ /* 0x000e24000c1e1100 */
[----:B0-----:R-:W-:-:S05]  /*d300*/  PRMT R3, R16, 0x8880, RZ ;  /* 0x0000888010037816 */ /* 0x001fca00000000ff */
[----:B------:R-:W-:-:S07]  /*d310*/  IMAD R2, R3, R18, RZ ;  /* 0x0000001203027224 */ /* 0x000fce00078e02ff */
.L_x_453:
[----:B------:R-:W-:Y:S05]  /*d320*/  BSYNC B1 ;  /* 0x0000000000017941 */ /* 0x000fea0003800000 */
.L_x_452:
        /* <DEDUP_REMOVED lines=12> */
.L_x_455:
[----:B------:R-:W-:Y:S05]  /*d3f0*/  BSYNC B1 ;  /* 0x0000000000017941 */ /* 0x000fea0003800000 */
.L_x_454:
[----:B------:R-:W-:Y:S01]  /*d400*/  @!P4 IMAD R105, R105, R17, R2 ;  /* 0x000000116969c224 */ /* 0x000fe200078e0202 */
[----:B------:R-:W-:Y:S04]  /*d410*/  BSSY B1, `(.L_x_456) ;  /* 0x0000006000017945 */ /* 0x000fe80003800000 */
[----:B------:R0:W-:Y:S01]  /*d420*/  @!P4 STG.E.U8 desc[UR36][R6.64+0xa1], R105 ;  /* 0x0000a1690600c986 */ /* 0x0001e2000c101124 */
[----:B------:R-:W-:Y:S05]  /*d430*/  @P3 BRA `(.L_x_457) ;  /* 0x00000000000c3947 */ /* 0x000fea0003800000 */
[----:B------:R-:W0:Y:S02]  /*d440*/  LDG.E.U8 R16, desc[UR36][R156.64+0xa0] ;  /* 0x0000a0249c107981 */ /* 0x000e24000c1e1100 */
[----:B0-----:R-:W-:-:S05]  /*d450*/  PRMT R3, R16, 0x8880, RZ ;  /* 0x0000888010037816 */ /* 0x001fca00000000ff */
[----:B------:R-:W-:-:S07]  /*d460*/  IMAD R2, R3, R18, RZ ;  /* 0x0000001203027224 */ /* 0x000fce00078e02ff */
.L_x_457:
[----:B------:R-:W-:Y:S05]  /*d470*/  BSYNC B1 ;  /* 0x0000000000017941 */ /* 0x000fea0003800000 */
.L_x_456:
[----:B0-----:R-:W-:Y:S01]  /*d480*/  @!P3 IMAD R3, R106, R17, R2 ;  /* 0x000000116a03b224 */ /* 0x001fe200078e0202 */
[----:B------:R-:W-:Y:S04]  /*d490*/  BSSY B1, `(.L_x_458) ;  /* 0x0000006000017945 */ /* 0x000fe80003800000 */
[----:B------:R0:W-:Y:S01]  /*d4a0*/  @!P3 STG.E.U8 desc[UR36][R8.64+0xa0], R3 ;  /* 0x0000a0030800b986 */ /* 0x0001e2000c101124 */
[----:B------:R-:W-:Y:S05]  /*d4b0*/  @P5 BRA `(.L_x_459) ;  /* 0x00000000000c5947 */ /* 0x000fea0003800000 */
[----:B------:R-:W0:Y:S02]  /*d4c0*/  LDG.E.U8 R16, desc[UR36][R156.64+0xa1] ;  /* 0x0000a1249c107981 */ /* 0x000e24000c1e1100 */
[----:B0-----:R-:W-:-:S05]  /*d4d0*/  PRMT R3, R16, 0x8880, RZ ;  /* 0x0000888010037816 */ /* 0x001fca00000000ff */
[----:B------:R-:W-:-:S07]  /*d4e0*/  IMAD R2, R3, R18, RZ ;  /* 0x0000001203027224 */ /* 0x000fce00078e02ff */
.L_x_459:
[----:B------:R-:W-:Y:S05]  /*d4f0*/  BSYNC B1 ;  /* 0x0000000000017941 */ /* 0x000fea0003800000 */
.L_x_458:
[----:B------:R-:W-:Y:S01]  /*d500*/  @!P5 IMAD R107, R107, R17, R2 ;  /* 0x000000116b6bd224 */ /* 0x000fe200078e0202 */
[----:B------:R-:W-:Y:S04]  /*d510*/  BSSY B1, `(.L_x_460) ;  /* 0x0000006000017945 */ /* 0x000fe80003800000 */
[----:B------:R0:W-:Y:S01]  /*d520*/  @!P5 STG.E.U8 desc[UR36][R8.64+0xa1], R107 ;  /* 0x0000a16b0800d986 */ /* 0x0001e2000c101124 */
[----:B------:R-:W-:Y:S05]  /*d530*/  @P6 BRA `(.L_x_461) ;  /* 0x00000000000c6947 */ /* 0x000fea0003800000 */
[----:B------:R-:W0:Y:S02]  /*d540*/  LDG.E.U8 R16, desc[UR36][R14.64+0xa8] ;  /* 0x0000a8240e107981 */ /* 0x000e24000c1e1100 */
[----:B0-----:R-:W-:-:S05]  /*d550*/  PRMT R3, R16, 0x8880, RZ ;  /* 0x0000888010037816 */ /* 0x001fca00000000ff */
[----:B------:R-:W-:-:S07]  /*d560*/  IMAD R2, R3, R18, RZ ;  /* 0x0000001203027224 */ /* 0x000fce00078e02ff */
.L_x_461:
[----:B------:R-:W-:Y:S05]  /*d570*/  BSYNC B1 ;  /* 0x0000000000017941 */ /* 0x000fea0003800000 */
.L_x_460:
[----:B0-----:R-:W-:Y:S01]  /*d580*/  @!P6 IMAD R3, R108, R17, R2 ;  /* 0x000000116c03e224 */ /* 0x001fe200078e0202 */
[----:B------:R-:W-:Y:S04]  /*d590*/  BSSY B1, `(.L_x_462) ;  /* 0x0000006000017945 */ /* 0x000fe80003800000 */
[----:B------:R0:W-:Y:S01]  /*d5a0*/  @!P6 STG.E.U8 desc[UR36][R6.64+0xa8], R3 ;  /* 0x0000a8030600e986 */ /* 0x0001e2000c101124 */
[----:B------:R-:W-:Y:S05]  /*d5b0*/  @P1 BRA `(.L_x_463) ;  /* 0x00000000000c1947 */ /* 0x000fea0003800000 */
[----:B------:R-:W0:Y:S02]  /*d5c0*/  LDG.E.U8 R16, desc[UR36][R14.64+0xa9] ;  /* 0x0000a9240e107981 */ /* 0x000e24000c1e1100 */
[----:B0-----:R-:W-:-:S05]  /*d5d0*/  PRMT R3, R16, 0x8880, RZ ;  /* 0x0000888010037816 */ /* 0x001fca00000000ff */
[----:B------:R-:W-:-:S07]  /*d5e0*/  IMAD R2, R3, R18, RZ ;  /* 0x0000001203027224 */ /* 0x000fce00078e02ff */
.L_x_463:
[----:B------:R-:W-:Y:S05]  /*d5f0*/  BSYNC B1 ;  /* 0x0000000000017941 */ /* 0x000fea0003800000 */
.L_x_462:
        /* <DEDUP_REMOVED lines=12> */
.L_x_465:
[----:B------:R-:W-:Y:S05]  /*d6c0*/  BSYNC B1 ;  /* 0x0000000000017941 */ /* 0x000fea0003800000 */
.L_x_464:
[----:B0-----:R-:W-:Y:S01]  /*d6d0*/  @!P4 IMAD R3, R110, R17, R2 ;  /* 0x000000116e03c224 */ /* 0x001fe200078e0202 */
[----:B------:R-:W-:Y:S04]  /*d6e0*/  BSSY B1, `(.L_x_466) ;  /* 0x0000006000017945 */ /* 0x000fe80003800000 */
[----:B------:R0:W-:Y:S01]  /*d6f0*/  @!P4 STG.E.U8 desc[UR36][R8.64+0xa8], R3 ;  /* 0x0000a8030800c986 */ /* 0x0001e2000c101124 */
[----:B------:R-:W-:Y:S05]  /*d700*/  @P3 BRA `(.L_x_467) ;  /* 0x00000000000c3947 */ /* 0x000fea0003800000 */
[----:B------:R-:W0:Y:S02]  /*d710*/  LDG.E.U8 R16, desc[UR36][R156.64+0xa9] ;  /* 0x0000a9249c107981 */ /* 0x000e24000c1e1100 */
[----:B0-----:R-:W-:-:S05]  /*d720*/  PRMT R3, R16, 0x8880, RZ ;  /* 0x0000888010037816 */ /* 0x001fca00000000ff */
[----:B------:R-:W-:-:S07]  /*d730*/  IMAD R2, R3, R18, RZ ;  /* 0x0000001203027224 */ /* 0x000fce00078e02ff */
.L_x_467:
[----:B------:R-:W-:Y:S05]  /*d740*/  BSYNC B1 ;  /* 0x0000000000017941 */ /* 0x000fea0003800000 */
.L_x_466:
[----:B------:R-:W-:Y:S01]  /*d750*/  @!P3 IMAD R111, R111, R17, R2 ;  /* 0x000000116f6fb224 */ /* 0x000fe200078e0202 */
[----:B------:R-:W-:Y:S04]  /*d760*/  BSSY B1, `(.L_x_468) ;  /* 0x0000006000017945 */ /* 0x000fe80003800000 */
[----:B------:R0:W-:Y:S01]  /*d770*/  @!P3 STG.E.U8 desc[UR36][R8.64+0xa9], R111 ;  /* 0x0000a96f0800b986 */ /* 0x0001e2000c101124 */
[----:B------:R-:W-:Y:S05]  /*d780*/  @P5 BRA `(.L_x_469) ;  /* 0x00000000000c5947 */ /* 0x000fea0003800000 */
[----:B------:R-:W0:Y:S02]  /*d790*/  LDG.E.U8 R16, desc[UR36][R14.64+0xb0] ;  /* 0x0000b0240e107981 */ /* 0x000e24000c1e1100 */
[----:B0-----:R-:W-:-:S05]  /*d7a0*/  PRMT R3, R16, 0x8880, RZ ;  /* 0x0000888010037816 */ /* 0x001fca00000000ff */
[----:B------:R-:W-:-:S07]  /*d7b0*/  IMAD R2, R3, R18, RZ ;  /* 0x0000001203027224 */ /* 0x000fce00078e02ff */
.L_x_469:
[----:B------:R-:W-:Y:S05]  /*d7c0*/  BSYNC B1 ;  /* 0x0000000000017941 */ /* 0x000fea0003800000 */
.L_x_468:
[----:B0-----:R-:W-:Y:S01]  /*d7d0*/  @!P5 IMAD R3, R112, R17, R2 ;  /* 0x000000117003d224 */ /* 0x001fe200078e0202 */
[----:B------:R-:W-:Y:S04]  /*d7e0*/  BSSY B1, `(.L_x_470) ;  /* 0x0000006000017945 */ /* 0x000fe80003800000 */
[----:B------:R0:W-:Y:S01]  /*d7f0*/  @!P5 STG.E.U8 desc[UR36][R6.64+0xb0], R3 ;  /* 0x0000b0030600d986 */ /* 0x0001e2000c101124 */
[----:B------:R-:W-:Y:S05]  /*d800*/  @P6 BRA `(.L_x_471) ;  /* 0x00000000000c6947 */ /* 0x000fea0003800000 */
[----:B------:R-:W0:Y:S02]  /*d810*/  LDG.E.U8 R16, desc[UR36][R14.64+0xb1] ;  /* 0x0000b1240e107981 */ /* 0x000e24000c1e1100 */
[----:B0-----:R-:W-:-:S05]  /*d820*/  PRMT R3, R16, 0x8880, RZ ;  /* 0x0000888010037816 */ /* 0x001fca00000000ff */
[----:B------:R-:W-:-:S07]  /*d830*/  IMAD R2, R3, R18, RZ ;  /* 0x0000001203027224 */ /* 0x000fce00078e02ff */
.L_x_471:
[----:B------:R-:W-:Y:S05]  /*d840*/  BSYNC B1 ;  /* 0x0000000000017941 */ /* 0x000fea0003800000 */
.L_x_470:
[----:B------:R-:W-:Y:S01]  /*d850*/  @!P6 IMAD R113, R113, R17, R2 ;  /* 0x000000117171e224 */ /* 0x000fe200078e0202 */
[----:B------:R-:W-:Y:S04]  /*d860*/  BSSY B1, `(.L_x_472) ;  /* 0x0000006000017945 */ /* 0x000fe80003800000 */
[----:B------:R0:W-:Y:S01]  /*d870*/  @!P6 STG.E.U8 desc[UR36][R6.64+0xb1], R113 ;  /* 0x0000b1710600e986 */ /* 0x0001e2000c101124 */
[----:B------:R-:W-:Y:S05]  /*d880*/  @P1 BRA `(.L_x_473) ;  /* 0x00000000000c1947 */ /* 0x000fea0003800000 */
[----:B------:R-:W0:Y:S02]  /*d890*/  LDG.E.U8 R16, desc[UR36][R156.64+0xb0] ;  /* 0x0000b0249c107981 */ /* 0x000e24000c1e1100 */
[----:B0-----:R-:W-:-:S05]  /*d8a0*/  PRMT R3, R16, 0x8880, RZ ;  /* 0x0000888010037816 */ /* 0x001fca00000000ff */
[----:B------:R-:W-:-:S07]  /*d8b0*/  IMAD R2, R3, R18, RZ ;  /* 0x0000001203027224 */ /* 0x000fce00078e02ff */
.L_x_473:
[----:B------:R-:W-:Y:S05]  /*d8c0*/  BSYNC B1 ;  /* 0x0000000000017941 */ /* 0x000fea0003800000 */
.L_x_472:
        /* <DEDUP_REMOVED lines=12> */
.L_x_475:
[----:B------:R-:W-:Y:S05]  /*d990*/  BSYNC B1 ;  /* 0x0000000000017941 */ /* 0x000fea0003800000 */
.L_x_474:
[----:B------:R-:W-:Y:S01]  /*d9a0*/  @!P4 IMAD R115, R115, R17, R2 ;  /* 0x000000117373c224 */ /* 0x000fe200078e0202 */
[----:B------:R-:W-:Y:S04]  /*d9b0*/  BSSY B1, `(.L_x_476) ;  /* 0x0000006000017945 */ /* 0x000fe80003800000 */
[----:B------:R0:W-:Y:S01]  /*d9c0*/  @!P4 STG.E.U8 desc[UR36][R8.64+0xb1], R115 ;  /* 0x0000b1730800c986 */ /* 0x0001e2000c101124 */
[----:B------:R-:W-:Y:S05]  /*d9d0*/  @P3 BRA `(.L_x_477) ;  /* 0x00000000000c3947 */ /* 0x000fea0003800000 */
[----:B------:R-:W0:Y:S02]  /*d9e0*/  LDG.E.U8 R16, desc[UR36][R14.64+0xb8] ;  /* 0x0000b8240e107981 */ /* 0x000e24000c1e1100 */
[----:B0-----:R-:W-:-:S05]  /*d9f0*/  PRMT R3, R16, 0x8880, RZ ;  /* 0x0000888010037816 */ /* 0x001fca00000000ff */
[----:B------:R-:W-:-:S07]  /*da00*/  IMAD R2, R3, R18, RZ ;  /* 0x0000001203027224 */ /* 0x000fce00078e02ff */
.L_x_477:
[----:B------:R-:W-:Y:S05]  /*da10*/  BSYNC B1 ;  /* 0x0000000000017941 */ /* 0x000fea0003800000 */
.L_x_476:
[----:B0-----:R-:W-:Y:S01]  /*da20*/  @!P3 IMAD R3, R116, R17, R2 ;  /* 0x000000117403b224 */ /* 0x001fe200078e0202 */
[----:B------:R-:W-:Y:S04]  /*da30*/  BSSY B1, `(.L_x_478) ;  /* 0x0000006000017945 */ /* 0x000fe80003800000 */
[----:B------:R0:W-:Y:S01]  /*da40*/  @!P3 STG.E.U8 desc[UR36][R6.64+0xb8], R3 ;  /* 0x0000b8030600b986 */ /* 0x0001e2000c101124 */
[----:B------:R-:W-:Y:S05]  /*da50*/  @P5 BRA `(.L_x_479) ;  /* 0x00000000000c5947 */ /* 0x000fea0003800000 */
[----:B------:R-:W0:Y:S02]  /*da60*/  LDG.E.U8 R16, desc[UR36][R14.64+0xb9] ;  /* 0x0000b9240e107981 */ /* 0x000e24000c1e1100 */
[----:B0-----:R-:W-:-:S05]  /*da70*/  PRMT R3, R16, 0x8880, RZ ;  /* 0x0000888010037816 */ /* 0x001fca00000000ff */
[----:B------:R-:W-:-:S07]  /*da80*/  IMAD R2, R3, R18, RZ ;  /* 0x0000001203027224 */ /* 0x000fce00078e02ff */
.L_x_479:
[----:B------:R-:W-:Y:S05]  /*da90*/  BSYNC B1 ;  /* 0x0000000000017941 */ /* 0x000fea0003800000 */
.L_x_478:
[----:B------:R-:W-:Y:S01]  /*daa0*/  @!P5 IMAD R117, R117, R17, R2 ;  /* 0x000000117575d224 */ /* 0x000fe200078e0202 */
[----:B------:R-:W-:Y:S04]  /*dab0*/  BSSY B1, `(.L_x_480) ;  /* 0x0000006000017945 */ /* 0x000fe80003800000 */
[----:B------:R0:W-:Y:S01]  /*dac0*/  @!P5 STG.E.U8 desc[UR36][R6.64+0xb9], R117 ;  /* 0x0000b9750600d986 */ /* 0x0001e2000c101124 */
[----:B------:R-:W-:Y:S05]  /*dad0*/  @P6 BRA `(.L_x_481) ;  /* 0x00000000000c6947 */ /* 0x000fea0003800000 */
[----:B------:R-:W0:Y:S02]  /*dae0*/  LDG.E.U8 R16, desc[UR36][R156.64+0xb8] ;  /* 0x0000b8249c107981 */ /* 0x000e24000c1e1100 */
[----:B0-----:R-:W-:-:S05]  /*daf0*/  PRMT R3, R16, 0x8880, RZ ;  /* 0x0000888010037816 */ /* 0x001fca00000000ff */
[----:B------:R-:W-:-:S07]  /*db00*/  IMAD R2, R3, R18, RZ ;  /* 0x0000001203027224 */ /* 0x000fce00078e02ff */
.L_x_481:
[----:B------:R-:W-:Y:S05]  /*db10*/  BSYNC B1 ;  /* 0x0000000000017941 */ /* 0x000fea0003800000 */
.L_x_480:
[----:B0-----:R-:W-:Y:S01]  /*db20*/  @!P6 IMAD R3, R118, R17, R2 ;  /* 0x000000117603e224 */ /* 0x001fe200078e0202 */
[----:B------:R-:W-:Y:S04]  /*db30*/  BSSY B1, `(.L_x_482) ;  /* 0x0000006000017945 */ /* 0x000fe80003800000 */
[----:B------:R0:W-:Y:S01]  /*db40*/  @!P6 STG.E.U8 desc[UR36][R8.64+0xb8], R3 ;  /* 0x0000b8030800e986 */ /* 0x0001e2000c101124 */
[----:B------:R-:W-:Y:S05]  /*db50*/  @P1 BRA `(.L_x_483) ;  /* 0x00000000000c1947 */ /* 0x000fea0003800000 */
[----:B------:R-:W0:Y:S02]  /*db60*/  LDG.E.U8 R16, desc[UR36][R156.64+0xb9] ;  /* 0x0000b9249c107981 */ /* 0x000e24000c1e1100 */
[----:B0-----:R-:W-:-:S05]  /*db70*/  PRMT R3, R16, 0x8880, RZ ;  /* 0x0000888010037816 */ /* 0x001fca00000000ff */
[----:B------:R-:W-:-:S07]  /*db80*/  IMAD R2, R3, R18, RZ ;  /* 0x0000001203027224 */ /* 0x000fce00078e02ff */
.L_x_483:
[----:B------:R-:W-:Y:S05]  /*db90*/  BSYNC B1 ;  /* 0x0000000000017941 */ /* 0x000fea0003800000 */
.L_x_482:
        /* <DEDUP_REMOVED lines=12> */
.L_x_485:
[----:B------:R-:W-:Y:S05]  /*dc60*/  BSYNC B1 ;  /* 0x0000000000017941 */ /* 0x000fea0003800000 */
.L_x_484:
[----:B0-----:R-:W-:Y:S01]  /*dc70*/  @!P4 IMAD R3, R120, R17, R2 ;  /* 0x000000117803c224 */ /* 0x001fe200078e0202 */
[----:B------:R-:W-:Y:S04]  /*dc80*/  BSSY B1, `(.L_x_486) ;  /* 0x0000006000017945 */ /* 0x000fe80003800000 */
[----:B------:R0:W-:Y:S01]  /*dc90*/  @!P4 STG.E.U8 desc[UR36][R6.64+0xc0], R3 ;  /* 0x0000c0030600c986 */ /* 0x0001e2000c101124 */
[----:B------:R-:W-:Y:S05]  /*dca0*/  @P3 BRA `(.L_x_487) ;  /* 0x00000000000c3947 */ /* 0x000fea0003800000 */
[----:B------:R-:W0:Y:S02]  /*dcb0*/  LDG.E.U8 R16, desc[UR36][R14.64+0xc1] ;  /* 0x0000c1240e107981 */ /* 0x000e24000c1e1100 */
[----:B0-----:R-:W-:-:S05]  /*dcc0*/  PRMT R3, R16, 0x8880, RZ ;  /* 0x0000888010037816 */ /* 0x001fca00000000ff */
[----:B------:R-:W-:-:S07]  /*dcd0*/  IMAD R2, R3, R18, RZ ;  /* 0x0000001203027224 */ /* 0x000fce00078e02ff */
.L_x_487:
[----:B------:R-:W-:Y:S05]  /*dce0*/  BSYNC B1 ;  /* 0x0000000000017941 */ /* 0x000fea0003800000 */
.L_x_486:
[----:B------:R-:W-:Y:S01]  /*dcf0*/  @!P3 IMAD R121, R121, R17, R2 ;  /* 0x000000117979b224 */ /* 0x000fe200078e0202 */
[----:B------:R-:W-:Y:S04]  /*dd00*/  BSSY B1, `(.L_x_488) ;  /* 0x0000006000017945 */ /* 0x000fe80003800000 */
[----:B------:R0:W-:Y:S01]  /*dd10*/  @!P3 STG.E.U8 desc[UR36][R6.64+0xc1], R121 ;  /* 0x0000c1790600b986 */ /* 0x0001e2000c101124 */
[----:B------:R-:W-:Y:S05]  /*dd20*/  @P5 BRA `(.L_x_489) ;  /* 0x00000000000c5947 */ /* 0x000fea0003800000 */
[----:B------:R-:W0:Y:S02]  /*dd30*/  LDG.E.U8 R16, desc[UR36][R156.64+0xc0] ;  /* 0x0000c0249c107981 */ /* 0x000e24000c1e1100 */
[----:B0-----:R-:W-:-:S05]  /*dd40*/  PRMT R3, R16, 0x8880, RZ ;  /* 0x0000888010037816 */ /* 0x001fca00000000ff */
[----:B------:R-:W-:-:S07]  /*dd50*/  IMAD R2, R3, R18, RZ ;  /* 0x0000001203027224 */ /* 0x000fce00078e02ff */
.L_x_489:
[----:B------:R-:W-:Y:S05]  /*dd60*/  BSYNC B1 ;  /* 0x0000000000017941 */ /* 0x000fea0003800000 */
.L_x_488:
[----:B0-----:R-:W-:Y:S01]  /*dd70*/  @!P5 IMAD R3, R122, R17, R2 ;  /* 0x000000117a03d224 */ /* 0x001fe200078e0202 */
[----:B------:R-:W-:Y:S04]  /*dd80*/  BSSY B1, `(.L_x_490) ;  /* 0x0000006000017945 */ /* 0x000fe80003800000 */
[----:B------:R0:W-:Y:S01]  /*dd90*/  @!P5 STG.E.U8 desc[UR36][R8.64+0xc0], R3 ;  /* 0x0000c0030800d986 */ /* 0x0001e2000c101124 */
[----:B------:R-:W-:Y:S05]  /*dda0*/  @P6 BRA `(.L_x_491) ;  /* 0x00000000000c6947 */ /* 0x000fea0003800000 */
[----:B------:R-:W0:Y:S02]  /*ddb0*/  LDG.E.U8 R16, desc[UR36][R156.64+0xc1] ;  /* 0x0000c1249c107981 */ /* 0x000e24000c1e1100 */
[----:B0-----:R-:W-:-:S05]  /*ddc0*/  PRMT R3, R16, 0x8880, RZ ;  /* 0x0000888010037816 */ /* 0x001fca00000000ff */
[----:B------:R-:W-:-:S07]  /*ddd0*/  IMAD R2, R3, R18, RZ ;  /* 0x0000001203027224 */ /* 0x000fce00078e02ff */
.L_x_491:
[----:B------:R-:W-:Y:S05]  /*dde0*/  BSYNC B1 ;  /* 0x0000000000017941 */ /* 0x000fea0003800000 */
.L_x_490:
[----:B------:R-:W-:Y:S01]  /*ddf0*/  @!P6 IMAD R123, R123, R17, R2 ;  /* 0x000000117b7be224 */ /* 0x000fe200078e0202 */
[----:B------:R-:W-:Y:S04]  /*de00*/  BSSY B1, `(.L_x_492) ;  /* 0x0000006000017945 */ /* 0x000fe80003800000 */
[----:B------:R0:W-:Y:S01]  /*de10*/  @!P6 STG.E.U8 desc[UR36][R8.64+0xc1], R123 ;  /* 0x0000c17b0800e986 */ /* 0x0001e2000c101124 */
[----:B------:R-:W-:Y:S05]  /*de20*/  @P1 BRA `(.L_x_493) ;  /* 0x00000000000c1947 */ /* 0x000fea0003800000 */
[----:B------:R-:W0:Y:S02]  /*de30*/  LDG.E.U8 R16, desc[UR36][R14.64+0xc8] ;  /* 0x0000c8240e107981 */ /* 0x000e24000c1e1100 */
[----:B0-----:R-:W-:-:S05]  /*de40*/  PRMT R3, R16, 0x8880, RZ ;  /* 0x0000888010037816 */ /* 0x001fca00000000ff */
[----:B------:R-:W-:-:S07]  /*de50*/  IMAD R2, R3, R18, RZ ;  /* 0x0000001203027224 */ /* 0x000fce00078e02ff */
.L_x_493:
[----:B------:R-:W-:Y:S05]  /*de60*/  BSYNC B1 ;  /* 0x0000000000017941 */ /* 0x000fea0003800000 */
.L_x_492:
        /* <DEDUP_REMOVED lines=12> */
.L_x_495:
[----:B------:R-:W-:Y:S05]  /*df30*/  BSYNC B1 ;  /* 0x0000000000017941 */ /* 0x000fea0003800000 */
.L_x_494:
[----:B------:R-:W-:Y:S01]  /*df40*/  @!P4 IMAD R125, R125, R17, R2 ;  /* 0x000000117d7dc224 */ /* 0x000fe200078e0202 */
[----:B------:R-:W-:Y:S04]  /*df50*/  BSSY B1, `(.L_x_496) ;  /* 0x0000006000017945 */ /* 0x000fe80003800000 */
[----:B------:R0:W-:Y:S01]  /*df60*/  @!P4 STG.E.U8 desc[UR36][R6.64+0xc9], R125 ;  /* 0x0000c97d0600c986 */ /* 0x0001e2000c101124 */
[----:B------:R-:W-:Y:S05]  /*df70*/  @P3 BRA `(.L_x_497) ;  /* 0x00000000000c3947 */ /* 0x000fea0003800000 */
[----:B------:R-:W0:Y:S02]  /*df80*/  LDG.E.U8 R16, desc[UR36][R156.64+0xc8] ;  /* 0x0000c8249c107981 */ /* 0x000e24000c1e1100 */
[----:B0-----:R-:W-:-:S05]  /*df90*/  PRMT R3, R16, 0x8880, RZ ;  /* 0x0000888010037816 */ /* 0x001fca00000000ff */
[----:B------:R-:W-:-:S07]  /*dfa0*/  IMAD R2, R3, R18, RZ ;  /* 0x0000001203027224 */ /* 0x000fce00078e02ff */
.L_x_497:
[----:B------:R-:W-:Y:S05]  /*dfb0*/  BSYNC B1 ;  /* 0x0000000000017941 */ /* 0x000fea0003800000 */
.L_x_496:
[----:B0-----:R-:W-:Y:S01]  /*dfc0*/  @!P3 IMAD R3, R126, R17, R2 ;  /* 0x000000117e03b224 */ /* 0x001fe200078e0202 */
[----:B------:R-:W-:Y:S04]  /*dfd0*/  BSSY B1, `(.L_x_498) ;  /* 0x0000006000017945 */ /* 0x000fe80003800000 */
[----:B------:R0:W-:Y:S01]  /*dfe0*/  @!P3 STG.E.U8 desc[UR36][R8.64+0xc8], R3 ;  /* 0x0000c8030800b986 */ /* 0x0001e2000c101124 */
[----:B------:R-:W-:Y:S05]  /*dff0*/  @P5 BRA `(.L_x_499) ;  /* 0x00000000000c5947 */ /* 0x000fea0003800000 */
[----:B------:R-:W0:Y:S02]  /*e000*/  LDG.E.U8 R16, desc[UR36][R156.64+0xc9] ;  /* 0x0000c9249c107981 */ /* 0x000e24000c1e1100 */
[----:B0-----:R-:W-:-:S05]  /*e010*/  PRMT R3, R16, 0x8880, RZ ;  /* 0x0000888010037816 */ /* 0x001fca00000000ff */
[----:B------:R-:W-:-:S07]  /*e020*/  IMAD R2, R3, R18, RZ ;  /* 0x0000001203027224 */ /* 0x000fce00078e02ff */
.L_x_499:
[----:B------:R-:W-:Y:S05]  /*e030*/  BSYNC B1 ;  /* 0x0000000000017941 */ /* 0x000fea0003800000 */
.L_x_498:
[----:B------:R-:W-:Y:S01]  /*e040*/  @!P5 IMAD R127, R127, R17, R2 ;  /* 0x000000117f7fd224 */ /* 0x000fe200078e0202 */
[----:B------:R-:W-:Y:S04]  /*e050*/  BSSY B1, `(.L_x_500) ;  /* 0x0000006000017945 */ /* 0x000fe80003800000 */
[----:B------:R0:W-:Y:S01]  /*e060*/  @!P5 STG.E.U8 desc[UR36][R8.64+0xc9], R127 ;  /* 0x0000c97f0800d986 */ /* 0x0001e2000c101124 */
[----:B------:R-:W-:Y:S05]  /*e070*/  @P6 BRA `(.L_x_501) ;  /* 0x00000000000c6947 */ /* 0x000fea0003800000 */
[----:B------:R-:W0:Y:S02]  /*e080*/  LDG.E.U8 R16, desc[UR36][R14.64+0xd0] ;  /* 0x0000d0240e107981 */ /* 0x000e24000c1e1100 */
[----:B0-----:R-:W-:-:S05]  /*e090*/  PRMT R3, R16, 0x8880, RZ ;  /* 0x0000888010037816 */ /* 0x001fca00000000ff */
[----:B------:R-:W-:-:S07]  /*e0a0*/  IMAD R2, R3, R18, RZ ;  /* 0x0000001203027224 */ /* 0x000fce00078e02ff */
.L_x_501:
[----:B------:R-:W-:Y:S05]  /*e0b0*/  BSYNC B1 ;  /* 0x0000000000017941 */ /* 0x000fea0003800000 */
.L_x_500:
[----:B0-----:R-:W-:Y:S01]  /*e0c0*/  @!P6 IMAD R3, R128, R17, R2 ;  /* 0x000000118003e224 */ /* 0x001fe200078e0202 */
[----:B------:R-:W-:Y:S04]  /*e0d0*/  BSSY B1, `(.L_x_502) ;  /* 0x0000006000017945 */ /* 0x000fe80003800000 */
[----:B------:R0:W-:Y:S01]  /*e0e0*/  @!P6 STG.E.U8 desc[UR36][R6.64+0xd0], R3 ;  /* 0x0000d0030600e986 */ /* 0x0001e2000c101124 */
[----:B------:R-:W-:Y:S05]  /*e0f0*/  @P1 BRA `(.L_x_503) ;  /* 0x00000000000c1947 */ /* 0x000fea0003800000 */
[----:B------:R-:W0:Y:S02]  /*e100*/  LDG.E.U8 R16, desc[UR36][R14.64+0xd1] ;  /* 0x0000d1240e107981 */ /* 0x000e24000c1e1100 */
[----:B0-----:R-:W-:-:S05]  /*e110*/  PRMT R3, R16, 0x8880, RZ ;  /* 0x0000888010037816 */ /* 0x001fca00000000ff */
[----:B------:R-:W-:-:S07]  /*e120*/  IMAD R2, R3, R18, RZ ;  /* 0x0000001203027224 */ /* 0x000fce00078e02ff */
.L_x_503:
[----:B------:R-:W-:Y:S05]  /*e130*/  BSYNC B1 ;  /* 0x0000000000017941 */ /* 0x000fea0003800000 */
.L_x_502:
        /* <DEDUP_REMOVED lines=12> */
.L_x_505:
[----:B------:R-:W-:Y:S05]  /*e200*/  BSYNC B1 ;  /* 0x0000000000017941 */ /* 0x000fea0003800000 */
.L_x_504:
[----:B0-----:R-:W-:Y:S01]  /*e210*/  @!P4 IMAD R3, R130, R17, R2 ;  /* 0x000000118203c224 */ /* 0x001fe200078e0202 */
[----:B------:R-:W-:Y:S04]  /*e220*/  BSSY B1, `(.L_x_506) ;  /* 0x0000006000017945 */ /* 0x000fe80003800000 */
[----:B------:R0:W-:Y:S01]  /*e230*/  @!P4 STG.E.U8 desc[UR36][R8.64+0xd0], R3 ;  /* 0x0000d0030800c986 */ /* 0x0001e2000c101124 */
[----:B------:R-:W-:Y:S05]  /*e240*/  @P3 BRA `(.L_x_507) ;  /* 0x00000000000c3947 */ /* 0x000fea0003800000 */
[----:B------:R-:W0:Y:S02]  /*e250*/  LDG.E.U8 R16, desc[UR36][R156.64+0xd1] ;  /* 0x0000d1249c107981 */ /* 0x000e24000c1e1100 */
[----:B0-----:R-:W-:-:S05]  /*e260*/  PRMT R3, R16, 0x8880, RZ ;  /* 0x0000888010037816 */ /* 0x001fca00000000ff */
[----:B------:R-:W-:-:S07]  /*e270*/  IMAD R2, R3, R18, RZ ;  /* 0x0000001203027224 */ /* 0x000fce00078e02ff */
.L_x_507:
[----:B------:R-:W-:Y:S05]  /*e280*/  BSYNC B1 ;  /* 0x0000000000017941 */ /* 0x000fea0003800000 */
.L_x_506:
[----:B------:R-:W-:Y:S01]  /*e290*/  @!P3 IMAD R131, R131, R17, R2 ;  /* 0x000000118383b224 */ /* 0x000fe200078e0202 */
[----:B------:R-:W-:Y:S04]  /*e2a0*/  BSSY B1, `(.L_x_508) ;  /* 0x0000006000017945 */ /* 0x000fe80003800000 */
[----:B------:R0:W-:Y:S01]  /*e2b0*/  @!P3 STG.E.U8 desc[UR36][R8.64+0xd1], R131 ;  /* 0x0000d1830800b986 */ /* 0x0001e2000c101124 */
[----:B------:R-:W-:Y:S05]  /*e2c0*/  @P5 BRA `(.L_x_509) ;  /* 0x00000000000c5947 */ /* 0x000fea0003800000 */
[----:B------:R-:W0:Y:S02]  /*e2d0*/  LDG.E.U8 R16, desc[UR36][R14.64+0xd8] ;  /* 0x0000d8240e107981 */ /* 0x000e24000c1e1100 */
[----:B0-----:R-:W-:-:S05]  /*e2e0*/  PRMT R3, R16, 0x8880, RZ ;  /* 0x0000888010037816 */ /* 0x001fca00000000ff */
[----:B------:R-:W-:-:S07]  /*e2f0*/  IMAD R2, R3, R18, RZ ;  /* 0x0000001203027224 */ /* 0x000fce00078e02ff */
.L_x_509:
[----:B------:R-:W-:Y:S05]  /*e300*/  BSYNC B1 ;  /* 0x0000000000017941 */ /* 0x000fea0003800000 */
.L_x_508:
[----:B0-----:R-:W-:Y:S01]  /*e310*/  @!P5 IMAD R3, R132, R17, R2 ;  /* 0x000000118403d224 */ /* 0x001fe200078e0202 */
[----:B------:R-:W-:Y:S04]  /*e320*/  BSSY B1, `(.L_x_510) ;  /* 0x0000006000017945 */ /* 0x000fe80003800000 */
[----:B------:R0:W-:Y:S01]  /*e330*/  @!P5 STG.E.U8 desc[UR36][R6.64+0xd8], R3 ;  /* 0x0000d8030600d986 */ /* 0x0001e2000c101124 */
[----:B------:R-:W-:Y:S05]  /*e340*/  @P6 BRA `(.L_x_511) ;  /* 0x00000000000c6947 */ /* 0x000fea0003800000 */
[----:B------:R-:W0:Y:S02]  /*e350*/  LDG.E.U8 R16, desc[UR36][R14.64+0xd9] ;  /* 0x0000d9240e107981 */ /* 0x000e24000c1e1100 */
[----:B0-----:R-:W-:-:S05]  /*e360*/  PRMT R3, R16, 0x8880, RZ ;  /* 0x0000888010037816 */ /* 0x001fca00000000ff */
[----:B------:R-:W-:-:S07]  /*e370*/  IMAD R2, R3, R18, RZ ;  /* 0x0000001203027224 */ /* 0x000fce00078e02ff */
.L_x_511:
[----:B------:R-:W-:Y:S05]  /*e380*/  BSYNC B1 ;  /* 0x0000000000017941 */ /* 0x000fea0003800000 */
.L_x_510:
[----:B------:R-:W-:Y:S01]  /*e390*/  @!P6 IMAD R133, R133, R17, R2 ;  /* 0x000000118585e224 */ /* 0x000fe200078e0202 */
[----:B------:R-:W-:Y:S04]  /*e3a0*/  BSSY B1, `(.L_x_512) ;  /* 0x0000006000017945 */ /* 0x000fe80003800000 */
[----:B------:R0:W-:Y:S01]  /*e3b0*/  @!P6 STG.E.U8 desc[UR36][R6.64+0xd9], R133 ;  /* 0x0000d9850600e986 */ /* 0x0001e2000c101124 */
[----:B------:R-:W-:Y:S05]  /*e3c0*/  @P1 BRA `(.L_x_513) ;  /* 0x00000000000c1947 */ /* 0x000fea0003800000 */
[----:B------:R-:W0:Y:S02]  /*e3d0*/  LDG.E.U8 R16, desc[UR36][R156.64+0xd8] ;  /* 0x0000d8249c107981 */ /* 0x000e24000c1e1100 */
[----:B0-----:R-:W-:-:S05]  /*e3e0*/  PRMT R3, R16, 0x8880, RZ ;  /* 0x0000888010037816 */ /* 0x001fca00000000ff */
[----:B------:R-:W-:-:S07]  /*e3f0*/  IMAD R2, R3, R18, RZ ;  /* 0x0000001203027224 */ /* 0x000fce00078e02ff */
.L_x_513:
[----:B------:R-:W-:Y:S05]  /*e400*/  BSYNC B1 ;  /* 0x0000000000017941 */ /* 0x000fea0003800000 */
.L_x_512:
        /* <DEDUP_REMOVED lines=12> */
.L_x_515:
[----:B------:R-:W-:Y:S05]  /*e4d0*/  BSYNC B1 ;  /* 0x0000000000017941 */ /* 0x000fea0003800000 */
.L_x_514:
[----:B------:R-:W-:Y:S01]  /*e4e0*/  @!P4 IMAD R135, R135, R17, R2 ;  /* 0x000000118787c224 */ /* 0x000fe200078e0202 */
[----:B------:R-:W-:Y:S04]  /*e4f0*/  BSSY B1, `(.L_x_516) ;  /* 0x0000006000017945 */ /* 0x000fe80003800000 */
[----:B------:R0:W-:Y:S01]  /*e500*/  @!P4 STG.E.U8 desc[UR36][R8.64+0xd9], R135 ;  /* 0x0000d9870800c986 */ /* 0x0001e2000c101124 */
[----:B------:R-:W-:Y:S05]  /*e510*/  @P3 BRA `(.L_x_517) ;  /* 0x00000000000c3947 */ /* 0x000fea0003800000 */
[----:B------:R-:W0:Y:S02]  /*e520*/  LDG.E.U8 R16, desc[UR36][R14.64+0xe0] ;  /* 0x0000e0240e107981 */ /* 0x000e24000c1e1100 */
[----:B0-----:R-:W-:-:S05]  /*e530*/  PRMT R3, R16, 0x8880, RZ ;  /* 0x0000888010037816 */ /* 0x001fca00000000ff */
[----:B------:R-:W-:-:S07]  /*e540*/  IMAD R2, R3, R18, RZ ;  /* 0x0000001203027224 */ /* 0x000fce00078e02ff */
.L_x_517:
[----:B------:R-:W-:Y:S05]  /*e550*/  BSYNC B1 ;  /* 0x0000000000017941 */ /* 0x000fea0003800000 */
.L_x_516:
[----:B0-----:R-:W-:Y:S01]  /*e560*/  @!P3 IMAD R3, R136, R17, R2 ;  /* 0x000000118803b224 */ /* 0x001fe200078e0202 */
[----:B------:R-:W-:Y:S04]  /*e570*/  BSSY B1, `(.L_x_518) ;  /* 0x0000006000017945 */ /* 0x000fe80003800000 */
[----:B------:R0:W-:Y:S01]  /*e580*/  @!P3 STG.E.U8 desc[UR36][R6.64+0xe0], R3 ;  /* 0x0000e0030600b986 */ /* 0x0001e2000c101124 */
[----:B------:R-:W-:Y:S05]  /*e590*/  @P5 BRA `(.L_x_519) ;  /* 0x00000000000c5947 */ /* 0x000fea0003800000 */
[----:B------:R-:W0:Y:S02]  /*e5a0*/  LDG.E.U8 R16, desc[UR36][R14.64+0xe1] ;  /* 0x0000e1240e107981 */ /* 0x000e24000c1e1100 */
[----:B0-----:R-:W-:-:S05]  /*e5b0*/  PRMT R3, R16, 0x8880, RZ ;  /* 0x0000888010037816 */ /* 0x001fca00000000ff */
[----:B------:R-:W-:-:S07]  /*e5c0*/  IMAD R2, R3, R18, RZ ;  /* 0x0000001203027224 */ /* 0x000fce00078e02ff */
.L_x_519:
[----:B------:R-:W-:Y:S05]  /*e5d0*/  BSYNC B1 ;  /* 0x0000000000017941 */ /* 0x000fea0003800000 */
.L_x_518:
[----:B------:R-:W-:Y:S01]  /*e5e0*/  @!P5 IMAD R137, R137, R17, R2 ;  /* 0x000000118989d224 */ /* 0x000fe200078e0202 */
[----:B------:R-:W-:Y:S04]  /*e5f0*/  BSSY B1, `(.L_x_520) ;  /* 0x0000006000017945 */ /* 0x000fe80003800000 */
[----:B------:R0:W-:Y:S01]  /*e600*/  @!P5 STG.E.U8 desc[UR36][R6.64+0xe1], R137 ;  /* 0x0000e1890600d986 */ /* 0x0001e2000c101124 */
[----:B------:R-:W-:Y:S05]  /*e610*/  @P6 BRA `(.L_x_521) ;  /* 0x00000000000c6947 */ /* 0x000fea0003800000 */
[----:B------:R-:W0:Y:S02]  /*e620*/  LDG.E.U8 R16, desc[UR36][R156.64+0xe0] ;  /* 0x0000e0249c107981 */ /* 0x000e24000c1e1100 */
[----:B0-----:R-:W-:-:S05]  /*e630*/  PRMT R3, R16, 0x8880, RZ ;  /* 0x0000888010037816 */ /* 0x001fca00000000ff */
[----:B------:R-:W-:-:S07]  /*e640*/  IMAD R2, R3, R18, RZ ;  /* 0x0000001203027224 */ /* 0x000fce00078e02ff */
.L_x_521:
[----:B------:R-:W-:Y:S05]  /*e650*/  BSYNC B1 ;  /* 0x0000000000017941 */ /* 0x000fea0003800000 */
.L_x_520:
[----:B0-----:R-:W-:Y:S01]  /*e660*/  @!P6 IMAD R3, R138, R17, R2 ;  /* 0x000000118a03e224 */ /* 0x001fe200078e0202 */
[----:B------:R-:W-:Y:S04]  /*e670*/  BSSY B1, `(.L_x_522) ;  /* 0x0000006000017945 */ /* 0x000fe80003800000 */
[----:B------:R0:W-:Y:S01]  /*e680*/  @!P6 STG.E.U8 desc[UR36][R8.64+0xe0], R3 ;  /* 0x0000e0030800e986 */ /* 0x0001e2000c101124 */
[----:B------:R-:W-:Y:S05]  /*e690*/  @P1 BRA `(.L_x_523) ;  /* 0x00000000000c1947 */ /* 0x000fea0003800000 */
[----:B------:R-:W0:Y:S02]  /*e6a0*/  LDG.E.U8 R16, desc[UR36][R156.64+0xe1] ;  /* 0x0000e1249c107981 */ /* 0x000e24000c1e1100 */
[----:B0-----:R-:W-:-:S05]  /*e6b0*/  PRMT R3, R16, 0x8880, RZ ;  /* 0x0000888010037816 */ /* 0x001fca00000000ff */
[----:B------:R-:W-:-:S07]  /*e6c0*/  IMAD R2, R3, R18, RZ ;  /* 0x0000001203027224 */ /* 0x000fce00078e02ff */
.L_x_523:
[----:B------:R-:W-:Y:S05]  /*e6d0*/  BSYNC B1 ;  /* 0x0000000000017941 */ /* 0x000fea0003800000 */
.L_x_522:
        /* <DEDUP_REMOVED lines=12> */
.L_x_525:
[----:B------:R-:W-:Y:S05]  /*e7a0*/  BSYNC B1 ;  /* 0x0000000000017941 */ /* 0x000fea0003800000 */
.L_x_524:
[----:B0-----:R-:W-:Y:S01]  /*e7b0*/  @!P5 IMAD R3, R140, R17, R2 ;  /* 0x000000118c03d224 */ /* 0x001fe200078e0202 */
[----:B------:R-:W-:Y:S04]  /*e7c0*/  BSSY B1, `(.L_x_526) ;  /* 0x0000006000017945 */ /* 0x000fe80003800000 */
[----:B------:R0:W-:Y:S01]  /*e7d0*/  @!P5 STG.E.U8 desc[UR36][R6.64+0xe8], R3 ;  /* 0x0000e8030600d986 */ /* 0x0001e2000c101124 */
[----:B------:R-:W-:Y:S05]  /*e7e0*/  @P3 BRA `(.L_x_527) ;  /* 0x00000000000c3947 */ /* 0x000fea0003800000 */
[----:B------:R-:W0:Y:S02]  /*e7f0*/  LDG.E.U8 R16, desc[UR36][R14.64+0xe9] ;  /* 0x0000e9240e107981 */ /* 0x000e24000c1e1100 */
[----:B0-----:R-:W-:-:S05]  /*e800*/  PRMT R3, R16, 0x8880, RZ ;  /* 0x0000888010037816 */ /* 0x001fca00000000ff */
[----:B------:R-:W-:-:S07]  /*e810*/  IMAD R2, R3, R18, RZ ;  /* 0x0000001203027224 */ /* 0x000fce00078e02ff */
.L_x_527:
[----:B------:R-:W-:Y:S05]  /*e820*/  BSYNC B1 ;  /* 0x0000000000017941 */ /* 0x000fea0003800000 */
.L_x_526:
[----:B------:R-:W-:Y:S01]  /*e830*/  @!P3 IMAD R141, R141, R17, R2 ;  /* 0x000000118d8db224 */ /* 0x000fe200078e0202 */
[----:B------:R-:W-:Y:S04]  /*e840*/  BSSY B1, `(.L_x_528) ;  /* 0x0000006000017945 */ /* 0x000fe80003800000 */
[----:B------:R0:W-:Y:S01]  /*e850*/  @!P3 STG.E.U8 desc[UR36][R6.64+0xe9], R141 ;  /* 0x0000e98d0600b986 */ /* 0x0001e2000c101124 */
[----:B------:R-:W-:Y:S05]  /*e860*/  @P1 BRA `(.L_x_529) ;  /* 0x00000000000c1947 */ /* 0x000fea0003800000 */
[----:B------:R-:W0:Y:S02]  /*e870*/  LDG.E.U8 R16, desc[UR36][R156.64+0xe8] ;  /* 0x0000e8249c107981 */ /* 0x000e24000c1e1100 */
[----:B0-----:R-:W-:-:S05]  /*e880*/  PRMT R3, R16, 0x8880, RZ ;  /* 0x0000888010037816 */ /* 0x001fca00000000ff */
[----:B------:R-:W-:-:S07]  /*e890*/  IMAD R2, R3, R18, RZ ;  /* 0x0000001203027224 */ /* 0x000fce00078e02ff */
.L_x_529:
[----:B------:R-:W-:Y:S05]  /*e8a0*/  BSYNC B1 ;  /* 0x0000000000017941 */ /* 0x000fea0003800000 */
.L_x_528:
[----:B0-----:R-:W-:Y:S01]  /*e8b0*/  @!P1 IMAD R3, R142, R17, R2 ;  /* 0x000000118e039224 */ /* 0x001fe200078e0202 */
[----:B------:R-:W-:Y:S04]  /*e8c0*/  BSSY B1, `(.L_x_530) ;  /* 0x0000006000017945 */ /* 0x000fe80003800000 */
[----:B------:R0:W-:Y:S01]  /*e8d0*/  @!P1 STG.E.U8 desc[UR36][R8.64+0xe8], R3 ;  /* 0x0000e80308009986 */ /* 0x0001e2000c101124 */
[----:B------:R-:W-:Y:S05]  /*e8e0*/  @P6 BRA `(.L_x_531) ;  /* 0x00000000000c6947 */ /* 0x000fea0003800000 */
[----:B------:R-:W0:Y:S02]  /*e8f0*/  LDG.E.U8 R16, desc[UR36][R156.64+0xe9] ;  /* 0x0000e9249c107981 */ /* 0x000e24000c1e1100 */
[----:B0-----:R-:W-:-:S05]  /*e900*/  PRMT R3, R16, 0x8880, RZ ;  /* 0x0000888010037816 */ /* 0x001fca00000000ff */
[----:B------:R-:W-:-:S07]  /*e910*/  IMAD R2, R3, R18, RZ ;  /* 0x0000001203027224 */ /* 0x000fce00078e02ff */
.L_x_531:
[----:B------:R-:W-:Y:S05]  /*e920*/  BSYNC B1 ;  /* 0x0000000000017941 */ /* 0x000fea0003800000 */
.L_x_530:
[----:B------:R-:W-:Y:S01]  /*e930*/  @!P6 IMAD R143, R143, R17, R2 ;  /* 0x000000118f8fe224 */ /* 0x000fe200078e0202 */
[----:B------:R-:W-:Y:S04]  /*e940*/  BSSY B1, `(.L_x_532) ;  /* 0x0000006000017945 */ /* 0x000fe80003800000 */
[----:B------:R0:W-:Y:S01]  /*e950*/  @!P6 STG.E.U8 desc[UR36][R8.64+0xe9], R143 ;  /* 0x0000e98f0800e986 */ /* 0x0001e2000c101124 */
[----:B------:R-:W-:Y:S05]  /*e960*/  @P4 BRA `(.L_x_533) ;  /* 0x00000000000c4947 */ /* 0x000fea0003800000 */
[----:B------:R-:W0:Y:S02]  /*e970*/  LDG.E.U8 R16, desc[UR36][R14.64+0xf0] ;  /* 0x0000f0240e107981 */ /* 0x000e24000c1e1100 */
[----:B0-----:R-:W-:-:S05]  /*e980*/  PRMT R3, R16, 0x8880, RZ ;  /* 0x0000888010037816 */ /* 0x001fca00000000ff */
[----:B------:R-:W-:-:S07]  /*e990*/  IMAD R2, R3, R18, RZ ;  /* 0x0000001203027224 */ /* 0x000fce00078e02ff */
.L_x_533:
[----:B------:R-:W-:Y:S05]  /*e9a0*/  BSYNC B1 ;  /* 0x0000000000017941 */ /* 0x000fea0003800000 */
.L_x_532:
[----:B------:R-:W-:Y:S01]  /*e9b0*/  ISETP.LT.OR P3, PT, R0, 0xf2, !P2 ;  /* 0x000000f20000780c */ /* 0x000fe20005761670 */
[----:B0-----:R-:W-:Y:S01]  /*e9c0*/  @!P4 IMAD R3, R144, R17, R2 ;  /* 0x000000119003c224 */ /* 0x001fe200078e0202 */
[----:B------:R-:W-:Y:S01]  /*e9d0*/  BSSY B1, `(.L_x_534) ;  /* 0x000000b000017945 */ /* 0x000fe20003800000 */
[C---:B------:R-:W-:Y:S02]  /*e9e0*/  ISETP.LT.OR P1, PT, R0.reuse, 0xf1, !P0 ;  /* 0x000000f10000780c */ /* 0x040fe40004721670 */
[C---:B------:R-:W-:Y:S01]  /*e9f0*/  ISETP.LT.OR P5, PT, R0.reuse, 0xf2, !P0 ;  /* 0x000000f20000780c */ /* 0x040fe200047a1670 */
[----:B------:R0:W-:Y:S01]  /*ea00*/  @!P4 STG.E.U8 desc[UR36][R6.64+0xf0], R3 ;  /* 0x0000f0030600c986 */ /* 0x0001e2000c101124 */
[C---:B------:R-:W-:Y:S02]  /*ea10*/  ISETP.LT.OR P4, PT, R0.reuse, 0xf9, !P2 ;  /* 0x000000f90000780c */ /* 0x040fe40005781670 */
[C---:B------:R-:W-:Y:S02]  /*ea20*/  ISETP.LT.OR P2, PT, R0.reuse, 0xfa, !P2 ;  /* 0x000000fa0000780c */ /* 0x040fe40005741670 */
[----:B------:R-:W-:-:S02]  /*ea30*/  ISETP.LT.OR P6, PT, R0, 0xf9, !P0 ;  /* 0x000000f90000780c */ /* 0x000fc400047c1670 */
[----:B------:R-:W-:Y:S11]  /*ea40*/  @P3 BRA `(.L_x_535) ;  /* 0x00000000000c3947 */ /* 0x000ff60003800000 */
[----:B------:R-:W0:Y:S02]  /*ea50*/  LDG.E.U8 R16, desc[UR36][R14.64+0xf1] ;  /* 0x0000f1240e107981 */ /* 0x000e24000c1e1100 */
[----:B0-----:R-:W-:-:S05]  /*ea60*/  PRMT R3, R16, 0x8880, RZ ;  /* 0x0000888010037816 */ /* 0x001fca00000000ff */
[----:B------:R-:W-:-:S07]  /*ea70*/  IMAD R2, R3, R18, RZ ;  /* 0x0000001203027224 */ /* 0x000fce00078e02ff */
.L_x_535:
[----:B------:R-:W-:Y:S05]  /*ea80*/  BSYNC B1 ;  /* 0x0000000000017941 */ /* 0x000fea0003800000 */
.L_x_534:
[----:B------:R-:W-:Y:S01]  /*ea90*/  @!P3 IMAD R145, R145, R17, R2 ;  /* 0x000000119191b224 */ /* 0x000fe200078e0202 */
[----:B------:R-:W-:Y:S04]  /*eaa0*/  BSSY B1, `(.L_x_536) ;  /* 0x0000006000017945 */ /* 0x000fe80003800000 */
[----:B------:R0:W-:Y:S01]  /*eab0*/  @!P3 STG.E.U8 desc[UR36][R6.64+0xf1], R145 ;  /* 0x0000f1910600b986 */ /* 0x0001e2000c101124 */
[----:B------:R-:W-:Y:S05]  /*eac0*/  @P1 BRA `(.L_x_537) ;  /* 0x00000000000c1947 */ /* 0x000fea0003800000 */
[----:B------:R-:W0:Y:S02]  /*ead0*/  LDG.E.U8 R16, desc[UR36][R156.64+0xf0] ;  /* 0x0000f0249c107981 */ /* 0x000e24000c1e1100 */
[----:B0-----:R-:W-:-:S05]  /*eae0*/  PRMT R3, R16, 0x8880, RZ ;  /* 0x0000888010037816 */ /* 0x001fca00000000ff */
[----:B------:R-:W-:-:S07]  /*eaf0*/  IMAD R2, R3, R18, RZ ;  /* 0x0000001203027224 */ /* 0x000fce00078e02ff */
.L_x_537:
[----:B------:R-:W-:Y:S05]  /*eb00*/  BSYNC B1 ;  /* 0x0000000000017941 */ /* 0x000fea0003800000 */
.L_x_536:
[----:B0-----:R-:W-:Y:S01]  /*eb10*/  @!P1 IMAD R3, R146, R17, R2 ;  /* 0x0000001192039224 */ /* 0x001fe200078e0202 */
[----:B------:R-:W-:Y:S04]  /*eb20*/  BSSY B1, `(.L_x_538) ;  /* 0x0000006000017945 */ /* 0x000fe80003800000 */
[----:B------:R0:W-:Y:S01]  /*eb30*/  @!P1 STG.E.U8 desc[UR36][R8.64+0xf0], R3 ;  /* 0x0000f00308009986 */ /* 0x0001e2000c101124 */
[----:B------:R-:W-:Y:S05]  /*eb40*/  @P5 BRA `(.L_x_539) ;  /* 0x00000000000c5947 */ /* 0x000fea0003800000 */
[----:B------:R-:W0:Y:S02]  /*eb50*/  LDG.E.U8 R16, desc[UR36][R156.64+0xf1] ;  /* 0x0000f1249c107981 */ /* 0x000e24000c1e1100 */
[----:B0-----:R-:W-:-:S05]  /*eb60*/  PRMT R3, R16, 0x8880, RZ ;  /* 0x0000888010037816 */ /* 0x001fca00000000ff */
[----:B------:R-:W-:-:S07]  /*eb70*/  IMAD R2, R3, R18, RZ ;  /* 0x0000001203027224 */ /* 0x000fce00078e02ff */
.L_x_539:
[----:B------:R-:W-:Y:S05]  /*eb80*/  BSYNC B1 ;  /* 0x0000000000017941 */ /* 0x000fea0003800000 */
.L_x_538:
[----:B------:R-:W-:Y:S01]  /*eb90*/  @!P5 IMAD R147, R147, R17, R2 ;  /* 0x000000119393d224 */ /* 0x000fe200078e0202 */
[----:B------:R-:W-:Y:S04]  /*eba0*/  BSSY B1, `(.L_x_540) ;  /* 0x0000006000017945 */ /* 0x000fe80003800000 */
[----:B------:R0:W-:Y:S01]  /*ebb0*/  @!P5 STG.E.U8 desc[UR36][R8.64+0xf1], R147 ;  /* 0x0000f1930800d986 */ /* 0x0001e2000c101124 */
[----:B------:R-:W-:Y:S05]  /*ebc0*/  @P4 BRA `(.L_x_541) ;  /* 0x00000000000c4947 */ /* 0x000fea0003800000 */
[----:B------:R-:W0:Y:S02]  /*ebd0*/  LDG.E.U8 R16, desc[UR36][R14.64+0xf8] ;  /* 0x0000f8240e107981 */ /* 0x000e24000c1e1100 */
[----:B0-----:R-:W-:-:S05]  /*ebe0*/  PRMT R3, R16, 0x8880, RZ ;  /* 0x0000888010037816 */ /* 0x001fca00000000ff */
[----:B------:R-:W-:-:S07]  /*ebf0*/  IMAD R2, R3, R18, RZ ;  /* 0x0000001203027224 */ /* 0x000fce00078e02ff */
.L_x_541:
[----:B------:R-:W-:Y:S05]  /*ec00*/  BSYNC B1 ;  /* 0x0000000000017941 */ /* 0x000fea0003800000 */
.L_x_540:
[----:B0-----:R-:W-:Y:S01]  /*ec10*/  @!P4 IMAD R3, R148, R17, R2 ;  /* 0x000000119403c224 */ /* 0x001fe200078e0202 */
[----:B------:R-:W-:Y:S04]  /*ec20*/  BSSY B1, `(.L_x_542) ;  /* 0x0000006000017945 */ /* 0x000fe80003800000 */
[----:B------:R0:W-:Y:S01]  /*ec30*/  @!P4 STG.E.U8 desc[UR36][R6.64+0xf8], R3 ;  /* 0x0000f8030600c986 */ /* 0x0001e2000c101124 */
[----:B------:R-:W-:Y:S05]  /*ec40*/  @P2 BRA `(.L_x_543) ;  /* 0x00000000000c2947 */ /* 0x000fea0003800000 */
[----:B------:R-:W0:Y:S02]  /*ec50*/  LDG.E.U8 R16, desc[UR36][R14.64+0xf9] ;  /* 0x0000f9240e107981 */ /* 0x000e24000c1e1100 */
[----:B0-----:R-:W-:-:S05]  /*ec60*/  PRMT R3, R16, 0x8880, RZ ;  /* 0x0000888010037816 */ /* 0x001fca00000000ff */
[----:B------:R-:W-:-:S07]  /*ec70*/  IMAD R2, R3, R18, RZ ;  /* 0x0000001203027224 */ /* 0x000fce00078e02ff */
.L_x_543:
[----:B------:R-:W-:Y:S05]  /*ec80*/  BSYNC B1 ;  /* 0x0000000000017941 */ /* 0x000fea0003800000 */
.L_x_542:
[----:B------:R-:W-:Y:S01]  /*ec90*/  @!P2 IMAD R149, R149, R17, R2 ;  /* 0x000000119595a224 */ /* 0x000fe200078e0202 */
[----:B------:R-:W-:Y:S04]  /*eca0*/  BSSY B1, `(.L_x_544) ;  /* 0x0000006000017945 */ /* 0x000fe80003800000 */
[----:B------:R0:W-:Y:S01]  /*ecb0*/  @!P2 STG.E.U8 desc[UR36][R6.64+0xf9], R149 ;  /* 0x0000f9950600a986 */ /* 0x0001e2000c101124 */
[----:B------:R-:W-:Y:S05]  /*ecc0*/  @P6 BRA `(.L_x_545) ;  /* 0x00000000000c6947 */ /* 0x000fea0003800000 */
[----:B------:R-:W0:Y:S02]  /*ecd0*/  LDG.E.U8 R16, desc[UR36][R156.64+0xf8] ;  /* 0x0000f8249c107981 */ /* 0x000e24000c1e1100 */
[----:B0-----:R-:W-:-:S05]  /*ece0*/  PRMT R3, R16, 0x8880, RZ ;  /* 0x0000888010037816 */ /* 0x001fca00000000ff */
[----:B------:R-:W-:-:S07]  /*ecf0*/  IMAD R2, R3, R18, RZ ;  /* 0x0000001203027224 */ /* 0x000fce00078e02ff */
.L_x_545:
[----:B------:R-:W-:Y:S05]  /*ed00*/  BSYNC B1 ;  /* 0x0000000000017941 */ /* 0x000fea0003800000 */
.L_x_544:
[----:B0-----:R-:W-:Y:S01]  /*ed10*/  @!P6 IMAD R3, R150, R17, R2 ;  /* 0x000000119603e224 */ /* 0x001fe200078e0202 */
[----:B------:R-:W-:Y:S01]  /*ed20*/  ISETP.LT.OR P0, PT, R0, 0xfa, !P0 ;  /* 0x000000fa0000780c */ /* 0x000fe20004701670 */
[----:B------:R-:W-:Y:S03]  /*ed30*/  BSSY B1, `(.L_x_546) ;  /* 0x0000006000017945 */ /* 0x000fe60003800000 */
[----:B------:R0:W-:Y:S09]  /*ed40*/  @!P6 STG.E.U8 desc[UR36][R8.64+0xf8], R3 ;  /* 0x0000f8030800e986 */ /* 0x0001f2000c101124 */
[----:B------:R-:W-:Y:S05]  /*ed50*/  @P0 BRA `(.L_x_547) ;  /* 0x00000000000c0947 */ /* 0x000fea0003800000 */
[----:B------:R-:W0:Y:S02]  /*ed60*/  LDG.E.U8 R16, desc[UR36][R156.64+0xf9] ;  /* 0x0000f9249c107981 */ /* 0x000e24000c1e1100 */
[----:B0-----:R-:W-:-:S05]  /*ed70*/  PRMT R3, R16, 0x8880, RZ ;  /* 0x0000888010037816 */ /* 0x001fca00000000ff */
[----:B------:R-:W-:-:S07]  /*ed80*/  IMAD R2, R3, R18, RZ ;  /* 0x0000001203027224 */ /* 0x000fce00078e02ff */
.L_x_547:
[----:B------:R-:W-:Y:S05]  /*ed90*/  BSYNC B1 ;  /* 0x0000000000017941 */ /* 0x000fea0003800000 */
.L_x_546:
[----:B------:R-:W-:Y:S01]  /*eda0*/  IMAD R151, R151, R17, R2 ;  /* 0x0000001197977224 */ /* 0x000fe200078e0202 */
[----:B------:R-:W-:Y:S06]  /*edb0*/  @P0 BRA `(.L_x_548) ;  /* 0x0000003800180947 */ /* 0x000fec0003800000 */
[----:B------:R0:W-:Y:S01]  /*edc0*/  STG.E.U8 desc[UR36][R8.64+0xf9], R151 ;  /* 0x0000f99708007986 */ /* 0x0001e2000c101124 */
[----:B------:R-:W-:Y:S05]  /*edd0*/  BRA `(.L_x_548) ;  /* 0x0000003800107947 */ /* 0x000fea0003800000 */
.L_x_35:
[----:B------:R-:W2:Y:S04]  /*ede0*/  LDL.LU R2, [R1] ;  /* 0x0000000001027983 */ /* 0x000ea80000300800 */
[----:B------:R-:W3:Y:S04]  /*edf0*/  LDL.LU R3, [R1+0xc] ;  /* 0x00000c0001037983 */ /* 0x000ee80000300800 */
[----:B------:R-:W4:Y:S04]  /*ee00*/  LDL.LU R12, [R1+0x14] ;  /* 0x00001400010c7983 */ /* 0x000f280000300800 */
[----:B------:R-:W5:Y:S04]  /*ee10*/  LDL.LU R13, [R1+0x98] ;  /* 0x00009800010d7983 */ /* 0x000f680000300800 */
        /* <DEDUP_REMOVED lines=61> */
[----:B------:R-:W5:Y:S01]  /*f1f0*/  LDL.LU R178, [R1+0x194] ;  /* 0x0001940001b27983 */ /* 0x000f620000300800 */
[----:B------:R-:W-:-:S03]  /*f200*/  ISETP.GE.AND P0, PT, R154, 0x1, PT ;  /* 0x000000019a00780c */ /* 0x000fc60003f06270 */
[----:B------:R-:W5:Y:S04]  /*f210*/  LDL.LU R177, [R1+0x198] ;  /* 0x0001980001b17983 */ /* 0x000f680000300800 */
[----:B------:R-:W5:Y:S04]  /*f220*/  LDL.LU R176, [R1+0x19c] ;  /* 0x00019c0001b07983 */ /* 0x000f680000300800 */
[----:B------:R-:W5:Y:S04]  /*f230*/  LDL.LU R175, [R1+0x1a0] ;  /* 0x0001a00001af7983 */ /* 0x000f680000300800 */
[----:B------:R-:W5:Y:S01]  /*f240*/  LDL.LU R174, [R1+0x1a4] ;  /* 0x0001a40001ae7983 */ /* 0x000f620000300800 */
[----:B------:R-:W-:-:S03]  /*f250*/  ISETP.LT.OR P1, PT, R0, 0x1, !P0 ;  /* 0x000000010000780c */ /* 0x000fc60004721670 */
        /* <DEDUP_REMOVED lines=13> */
[----:B--2---:R-:W-:-:S03]  /*f330*/  @!P1 IMAD R2, R2, R17, RZ ;  /* 0x0000001102029224 */ /* 0x004fc600078e02ff */
        /* <DEDUP_REMOVED lines=9> */
[----:B------:R0:W-:Y:S04]  /*f3d0*/  @!P1 STG.E.U8 desc[UR36][R4.64], R2 ;  /* 0x0000000204009986 */ /* 0x0001e8000c101124 */
[----:B0-----:R-:W3:Y:S01]  /*f3e0*/  LDL.LU R2, [R1+0x4] ;  /* 0x0000040001027983 */ /* 0x001ee20000300800 */
[----:B------:R-:W-:-:S02]  /*f3f0*/  ISETP.LT.OR P1, PT, R0, 0x2, !P0 ;  /* 0x000000020000780c */ /* 0x000fc40004721670 */
[----:B------:R-:W-:-:S11]  /*f400*/  ISETP.GE.AND P2, PT, R154, 0x9, PT ;  /* 0x000000099a00780c */ /* 0x000fd60003f46270 */
[----:B---3--:R-:W-:-:S05]  /*f410*/  @!P1 IMAD R2, R2, R17, RZ ;  /* 0x0000001102029224 */ /* 0x008fca00078e02ff */
[----:B------:R0:W-:Y:S04]  /*f420*/  @!P1 STG.E.U8 desc[UR36][R4.64+0x1], R2 ;  /* 0x0000010204009986 */ /* 0x0001e8000c101124 */
[----:B0-----:R-:W3:Y:S01]  /*f430*/  LDL.LU R2, [R1+0x8] ;  /* 0x0000080001027983 */ /* 0x001ee20000300800 */
[C---:B------:R-:W-:Y:S02]  /*f440*/  ISETP.LT.OR P1, PT, R0.reuse, 0x1, !P2 ;  /* 0x000000010000780c */ /* 0x040fe40005721670 */
[C---:B------:R-:W-:Y:S02]  /*f450*/  ISETP.LT.OR P3, PT, R0.reuse, 0x2, !P2 ;  /* 0x000000020000780c */ /* 0x040fe40005761670 */
[----:B------:R-:W-:-:S09]  /*f460*/  ISETP.LT.OR P4, PT, R0, 0x9, !P0 ;  /* 0x000000090000780c */ /* 0x000fd20004781670 */
[----:B---3--:R-:W-:-:S05]  /*f470*/  @!P1 IMAD R2, R2, R17, RZ ;  /* 0x0000001102029224 */ /* 0x008fca00078e02ff */
[----:B------:R0:W-:Y:S04]  /*f480*/  @!P1 STG.E.U8 desc[UR36][R10.64], R2 ;  /* 0x000000020a009986 */ /* 0x0001e8000c101124 */
[----:B0-----:R-:W3:Y:S01]  /*f490*/  LDL.LU R2, [R1+0x10] ;  /* 0x0000100001027983 */ /* 0x001ee20000300800 */
[----:B------:R-:W-:Y:S01]  /*f4a0*/  @!P3 IMAD R3, R3, R17, RZ ;  /* 0x000000110303b224 */ /* 0x000fe200078e02ff */
[C---:B------:R-:W-:Y:S02]  /*f4b0*/  ISETP.LT.OR P1, PT, R0.reuse, 0xa, !P0 ;  /* 0x0000000a0000780c */ /* 0x040fe40004721670 */
[C---:B------:R-:W-:Y:S02]  /*f4c0*/  ISETP.LT.OR P5, PT, R0.reuse, 0x9, !P2 ;  /* 0x000000090000780c */ /* 0x040fe400057a1670 */
[----:B------:R0:W-:Y:S01]  /*f4d0*/  @!P3 STG.E.U8 desc[UR36][R10.64+0x1], R3 ;  /* 0x000001030a00b986 */ /* 0x0001e2000c101124 */
[----:B------:R-:W-:-:S03]  /*f4e0*/  ISETP.LT.OR P6, PT, R0, 0xa, !P2 ;  /* 0x0000000a0000780c */ /* 0x000fc600057c1670 */
[----:B0-----:R-:W5:Y:S01]  /*f4f0*/  LDL.LU R3, [R1+0x18] ;  /* 0x0000180001037983 */ /* 0x001f620000300800 */
[----:B---3--:R-:W-:-:S05]  /*f500*/  @!P4 IMAD R2, R2, R17, RZ ;  /* 0x000000110202c224 */ /* 0x008fca00078e02ff */
[----:B------:R0:W-:Y:S04]  /*f510*/  @!P4 STG.E.U8 desc[UR36][R4.64+0x8], R2 ;  /* 0x000008020400c986 */ /* 0x0001e8000c101124 */
[----:B0-----:R-:W3:Y:S01]  /*f520*/  LDL.LU R2, [R1+0x1c] ;  /* 0x00001c0001027983 */ /* 0x001ee20000300800 */
[-C--:B----4-:R-:W-:Y:S02]  /*f530*/  @!P1 IMAD R12, R12, R17.reuse, RZ ;  /* 0x000000110c0c9224 */ /* 0x090fe400078e02ff */
[----:B-----5:R-:W-:-:S03]  /*f540*/  @!P5 IMAD R3, R3, R17, RZ ;  /* 0x000000110303d224 */ /* 0x020fc600078e02ff */
[----:B------:R0:W-:Y:S04]  /*f550*/  @!P1 STG.E.U8 desc[UR36][R4.64+0x9], R12 ;  /* 0x0000090c04009986 */ /* 0x0001e8000c101124 */
[----:B------:R1:W-:Y:S04]  /*f560*/  @!P5 STG.E.U8 desc[UR36][R10.64+0x8], R3 ;  /* 0x000008030a00d986 */ /* 0x0003e8000c101124 */
[----:B0-----:R-:W4:Y:S04]  /*f570*/  LDL.LU R12, [R1+0x28] ;  /* 0x00002800010c7983 */ /* 0x001f280000300800 */
[----:B-1----:R-:W5:Y:S01]  /*f580*/  LDL.LU R3, [R1+0x20] ;  /* 0x0000200001037983 */ /* 0x002f620000300800 */
[----:B---3--:R-:W-:-:S05]  /*f590*/  @!P6 IMAD R2, R2, R17, RZ ;  /* 0x000000110202e224 */ /* 0x008fca00078e02ff */
[----:B------:R0:W-:Y:S04]  /*f5a0*/  @!P6 STG.E.U8 desc[UR36][R10.64+0x9], R2 ;  /* 0x000009020a00e986 */ /* 0x0001e8000c101124 */
[----:B0-----:R-:W3:Y:S01]  /*f5b0*/  LDL.LU R2, [R1+0x24] ;  /* 0x0000240001027983 */ /* 0x001ee20000300800 */
[C---:B------:R-:W-:Y:S02]  /*f5c0*/  ISETP.LT.OR P3, PT, R0.reuse, 0x11, !P0 ;  /* 0x000000110000780c */ /* 0x040fe40004761670 */
[----:B------:R-:W-:-:S11]  /*f5d0*/  ISETP.LT.OR P4, PT, R0, 0x12, !P0 ;  /* 0x000000120000780c */ /* 0x000fd60004781670 */
[----:B-----5:R-:W-:-:S05]  /*f5e0*/  @!P3 IMAD R3, R3, R17, RZ ;  /* 0x000000110303b224 */ /* 0x020fca00078e02ff */
[----:B------:R0:W-:Y:S04]  /*f5f0*/  @!P3 STG.E.U8 desc[UR36][R4.64+0x10], R3 ;  /* 0x000010030400b986 */ /* 0x0001e8000c101124 */
[----:B0-----:R-:W5:Y:S01]  /*f600*/  LDL.LU R3, [R1+0x2c] ;  /* 0x00002c0001037983 */ /* 0x001f620000300800 */
[----:B---3--:R-:W-:-:S05]  /*f610*/  @!P4 IMAD R2, R2, R17, RZ ;  /* 0x000000110202c224 */ /* 0x008fca00078e02ff */
[----:B------:R0:W-:Y:S04]  /*f620*/  @!P4 STG.E.U8 desc[UR36][R4.64+0x11], R2 ;  /* 0x000011020400c986 */ /* 0x0001e8000c101124 */
[----:B0-----:R-:W3:Y:S01]  /*f630*/  LDL.LU R2, [R1+0x30] ;  /* 0x0000300001027983 */ /* 0x001ee20000300800 */
[C---:B------:R-:W-:Y:S02]  /*f640*/  ISETP.LT.OR P1, PT, R0.reuse, 0x11, !P2 ;  /* 0x000000110000780c */ /* 0x040fe40005721670 */
[C---:B------:R-:W-:Y:S02]  /*f650*/  ISETP.LT.OR P5, PT, R0.reuse, 0x12, !P2 ;  /* 0x000000120000780c */ /* 0x040fe400057a1670 */
[----:B------:R-:W-:-:S09]  /*f660*/  ISETP.LT.OR P6, PT, R0, 0x19, !P0 ;  /* 0x000000190000780c */ /* 0x000fd200047c1670 */
        /* <DEDUP_REMOVED lines=43> */
[----:B-----5:R-:W-:-:S05]  /*f920*/  @!P6 IMAD R3, R3, R17, RZ ;  /* 0x000000110303e224 */ /* 0x020fca00078e02ff */
[----:B------:R0:W-:Y:S04]  /*f930*/  @!P6 STG.E.U8 desc[UR36][R4.64+0x29], R3 ;  /* 0x000029030400e986 */ /* 0x0001e8000c101124 */
[----:B0-----:R-:W5:Y:S01]  /*f940*/  LDL.LU R3, [R1+0x5c] ;  /* 0x00005c0001037983 */ /* 0x001f620000300800 */
        /* <DEDUP_REMOVED lines=48> */
[----:B------:R-:W-:-:S13]  /*fc50*/  ISETP.LT.OR P5, PT, R0, 0x42, !P2 ;  /* 0x000000420000780c */ /* 0x000fda00057a1670 */
[----:B----4-:R-:W-:-:S05]  /*fc60*/  @!P5 IMAD R12, R12, R17, RZ ;  /* 0x000000110c0cd224 */ /* 0x010fca00078e02ff */
[----:B------:R-:W-:Y:S01]  /*fc70*/  @!P5 STG.E.U8 desc[UR36][R10.64+0x41], R12 ;  /* 0x0000410c0a00d986 */ /* 0x000fe2000c101124 */
[----:B---3--:R-:W-:-:S05]  /*fc80*/  @!P4 IMAD R2, R2, R17, RZ ;  /* 0x000000110202c224 */ /* 0x008fca00078e02ff */
[----:B------:R0:W-:Y:S04]  /*fc90*/  @!P4 STG.E.U8 desc[UR36][R10.64+0x40], R2 ;  /* 0x000040020a00c986 */ /* 0x0001e8000c101124 */
[----:B0-----:R-:W3:Y:S04]  /*fca0*/  LDL.LU R2, [R1+0x90] ;  /* 0x0000900001027983 */ /* 0x001ee80000300800 */
[----:B------:R-:W4:Y:S01]  /*fcb0*/  LDL.LU R12, [R1+0xac] ;  /* 0x0000ac00010c7983 */ /* 0x000f220000300800 */
[C---:B------:R-:W-:Y:S02]  /*fcc0*/  ISETP.LT.OR P6, PT, R0.reuse, 0x49, !P0 ;  /* 0x000000490000780c */ /* 0x040fe400047c1670 */
[----:B------:R-:W-:-:S02]  /*fcd0*/  ISETP.LT.OR P1, PT, R0, 0x4a, !P0 ;  /* 0x0000004a0000780c */ /* 0x000fc40004721670 */
[C---:B------:R-:W-:Y:S02]  /*fce0*/  ISETP.LT.OR P3, PT, R0.reuse, 0x49, !P2 ;  /* 0x000000490000780c */ /* 0x040fe40005761670 */
[C---:B------:R-:W-:Y:S02]  /*fcf0*/  ISETP.LT.OR P4, PT, R0.reuse, 0x4a, !P2 ;  /* 0x0000004a0000780c */ /* 0x040fe40005781670 */
[----:B------:R-:W-:-:S07]  /*fd00*/  ISETP.LT.OR P5, PT, R0, 0x51, !P0 ;  /* 0x000000510000780c */ /* 0x000fce00047a1670 */
[----:B-----5:R-:W-:-:S05]  /*fd10*/  @!P1 IMAD R3, R3, R17, RZ ;  /* 0x0000001103039224 */ /* 0x020fca00078e02ff */
[----:B------:R4:W-:Y:S01]  /*fd20*/  @!P1 STG.E.U8 desc[UR36][R4.64+0x49], R3 ;  /* 0x0000490304009986 */ /* 0x0009e2000c101124 */
[----:B------:R-:W-:Y:S01]  /*fd30*/  ISETP.LT.OR P1, PT, R0, 0x51, !P2 ;  /* 0x000000510000780c */ /* 0x000fe20005721670 */
[-C--:B------:R-:W-:Y:S02]  /*fd40*/  @!P3 IMAD R13, R13, R17.reuse, RZ ;  /* 0x000000110d0db224 */ /* 0x080fe400078e02ff */
[-C--:B------:R-:W-:Y:S02]  /*fd50*/  @!P4 IMAD R15, R15, R17.reuse, RZ ;  /* 0x000000110f0fc224 */ /* 0x080fe400078e02ff */
[----:B------:R-:W-:-:S08]  /*fd60*/  @!P5 IMAD R21, R21, R17, RZ ;  /* 0x000000111515d224 */ /* 0x000fd000078e02ff */
[-C--:B------:R-:W-:Y:S02]  /*fd70*/  @!P1 IMAD R153, R153, R17.reuse, RZ ;  /* 0x0000001199999224 */ /* 0x080fe400078e02ff */
[----:B---3--:R-:W-:-:S05]  /*fd80*/  @!P6 IMAD R2, R2, R17, RZ ;  /* 0x000000110202e224 */ /* 0x008fca00078e02ff */
[----:B------:R-:W-:Y:S01]  /*fd90*/  @!P6 STG.E.U8 desc[UR36][R4.64+0x48], R2 ;  /* 0x000048020400e986 */ /* 0x000fe2000c101124 */
[----:B------:R-:W-:-:S03]  /*fda0*/  ISETP.LT.OR P6, PT, R0, 0x52, !P0 ;  /* 0x000000520000780c */ /* 0x000fc600047c1670 */
[----:B------:R0:W-:Y:S01]  /*fdb0*/  @!P3 STG.E.U8 desc[UR36][R10.64+0x48], R13 ;  /* 0x0000480d0a00b986 */ /* 0x0001e2000c101124 */
[----:B------:R-:W-:-:S03]  /*fdc0*/  ISETP.LT.OR P3, PT, R0, 0x52, !P2 ;  /* 0x000000520000780c */ /* 0x000fc60005761670 */
[----:B------:R1:W-:Y:S01]  /*fdd0*/  @!P4 STG.E.U8 desc[UR36][R10.64+0x49], R15 ;  /* 0x0000490f0a00c986 */ /* 0x0003e2000c101124 */
[----:B------:R-:W-:-:S05]  /*fde0*/  ISETP.LT.OR P4, PT, R0, 0x59, !P0 ;  /* 0x000000590000780c */ /* 0x000fca0004781670 */
[----:B------:R-:W-:Y:S01]  /*fdf0*/  @!P6 IMAD R23, R23, R17, RZ ;  /* 0x000000111717e224 */ /* 0x000fe200078e02ff */
[----:B------:R3:W-:Y:S01]  /*fe00*/  @!P5 STG.E.U8 desc[UR36][R4.64+0x50], R21 ;  /* 0x000050150400d986 */ /* 0x0007e2000c101124 */
[----:B------:R-:W-:-:S03]  /*fe10*/  ISETP.LT.OR P5, PT, R0, 0x5a, !P0 ;  /* 0x0000005a0000780c */ /* 0x000fc600047a1670 */
[----:B------:R5:W-:Y:S01]  /*fe20*/  @!P6 STG.E.U8 desc[UR36][R4.64+0x51], R23 ;  /* 0x000051170400e986 */ /* 0x000be2000c101124 */
[----:B------:R-:W-:-:S03]  /*fe30*/  ISETP.LT.OR P6, PT, R0, 0x59, !P2 ;  /* 0x000000590000780c */ /* 0x000fc600057c1670 */
[----:B------:R-:W-:Y:S01]  /*fe40*/  @!P1 STG.E.U8 desc[UR36][R10.64+0x50], R153 ;  /* 0x000050990a009986 */ /* 0x000fe2000c101124 */
[----:B------:R-:W-:Y:S01]  /*fe50*/  ISETP.LT.OR P1, PT, R0, 0x5a, !P2 ;  /* 0x0000005a0000780c */ /* 0x000fe20005721670 */
[-C--:B----4-:R-:W-:Y:S02]  /*fe60*/  @!P3 IMAD R3, R12, R17.reuse, RZ ;  /* 0x000000110c03b224 */ /* 0x090fe400078e02ff */
[-C--:B0-----:R-:W-:Y:S02]  /*fe70*/  @!P4 IMAD R13, R235, R17.reuse, RZ ;  /* 0x00000011eb0dc224 */ /* 0x081fe400078e02ff */
[-C--:B-1----:R-:W-:Y:S01]  /*fe80*/  @!P5 IMAD R15, R234, R17.reuse, RZ ;  /* 0x00000011ea0fd224 */ /* 0x082fe200078e02ff */
[----:B------:R0:W-:Y:S03]  /*fe90*/  @!P3 STG.E.U8 desc[UR36][R10.64+0x51], R3 ;  /* 0x000051030a00b986 */ /* 0x0001e6000c101124 */
[----:B---3--:R-:W-:Y:S01]  /*fea0*/  @!P6 IMAD R21, R233, R17, RZ ;  /* 0x00000011e915e224 */ /* 0x008fe200078e02ff */
[----:B------:R1:W-:Y:S01]  /*feb0*/  @!P4 STG.E.U8 desc[UR36][R4.64+0x58], R13 ;  /* 0x0000580d0400c986 */ /* 0x0003e2000c101124 */
[----:B------:R-:W-:-:S02]  /*fec0*/  ISETP.LT.OR P3, PT, R0, 0x61, !P0 ;  /* 0x000000610000780c */ /* 0x000fc40004761670 */
[----:B-----5:R-:W-:Y:S01]  /*fed0*/  @!P1 IMAD R23, R232, R17, RZ ;  /* 0x00000011e8179224 */ /* 0x020fe200078e02ff */
[C---:B------:R-:W-:Y:S01]  /*fee0*/  ISETP.LT.OR P4, PT, R0.reuse, 0x62, !P0 ;  /* 0x000000620000780c */ /* 0x040fe20004781670 */
[----:B------:R3:W-:Y:S01]  /*fef0*/  @!P5 STG.E.U8 desc[UR36][R4.64+0x59], R15 ;  /* 0x0000590f0400d986 */ /* 0x0007e2000c101124 */
[----:B------:R-:W-:-:S03]  /*ff00*/  ISETP.LT.OR P5, PT, R0, 0x61, !P2 ;  /* 0x000000610000780c */ /* 0x000fc600057a1670 */
[----:B------:R4:W-:Y:S01]  /*ff10*/  @!P6 STG.E.U8 desc[UR36][R10.64+0x58], R21 ;  /* 0x000058150a00e986 */ /* 0x0009e2000c101124 */
[----:B------:R-:W-:-:S03]  /*ff20*/  ISETP.LT.OR P6, PT, R0, 0x62, !P2 ;  /* 0x000000620000780c */ /* 0x000fc600057c1670 */
[----:B------:R-:W-:Y:S01]  /*ff30*/  @!P1 STG.E.U8 desc[UR36][R10.64+0x59], R23 ;  /* 0x000059170a009986 */ /* 0x000fe2000c101124 */
[----:B------:R-:W-:Y:S01]  /*ff40*/  ISETP.LT.OR P1, PT, R0, 0x69, !P0 ;  /* 0x000000690000780c */ /* 0x000fe20004721670 */
[-C--:B0-----:R-:W-:Y:S02]  /*ff50*/  @!P3 IMAD R3, R231, R17.reuse, RZ ;  /* 0x00000011e703b224 */ /* 0x081fe400078e02ff */
[-C--:B-1----:R-:W-:Y:S02]  /*ff60*/  @!P4 IMAD R13, R230, R17.reuse, RZ ;  /* 0x00000011e60dc224 */ /* 0x082fe400078e02ff */
[-C--:B---3--:R-:W-:Y:S01]  /*ff70*/  @!P5 IMAD R15, R229, R17.reuse, RZ ;  /* 0x00000011e50fd224 */ /* 0x088fe200078e02ff */
[----:B------:R0:W-:Y:S03]  /*ff80*/  @!P3 STG.E.U8 desc[UR36][R4.64+0x60], R3 ;  /* 0x000060030400b986 */ /* 0x0001e6000c101124 */
[----:B----4-:R-:W-:Y:S01]  /*ff90*/  @!P6 IMAD R21, R228, R17, RZ ;  /* 0x00000011e415e224 */ /* 0x010fe200078e02ff */
[----:B------:R1:W-:Y:S01]  /*ffa0*/  @!P4 STG.E.U8 desc[UR36][R4.64+0x61], R13 ;  /* 0x0000610d0400c986 */ /* 0x0003e2000c101124 */
[----:B------:R-:W-:-:S02]  /*ffb0*/  ISETP.LT.OR P3, PT, R0, 0x6a, !P0 ;  /* 0x0000006a0000780c */ /* 0x000fc40004761670 */
[----:B------:R-:W-:Y:S01]  /*ffc0*/  @!P1 IMAD R153, R227, R17, RZ ;  /* 0x00000011e3999224 */ /* 0x000fe200078e02ff */
        /* <DEDUP_REMOVED lines=131> */
[-C--:B----4-:R-:W-:Y:S01]  /*10800*/  @!P6 IMAD R21, R183, R17.reuse, RZ ;  /* 0x00000011b715e224 */ /* 0x090fe200078e02ff */
[----:B------:R1:W-:Y:S03]  /*10810*/  @!P4 STG.E.U8 desc[UR36][R10.64+0xb8], R13 ;  /* 0x0000b80d0a00c986 */ /* 0x0003e6000c101124 */
[----:B------:R-:W-:Y:S01]  /*10820*/  @!P1 IMAD R23, R182, R17, RZ ;  /* 0x00000011b6179224 */ /* 0x000fe200078e02ff */
[C---:B------:R-:W-:Y:S01]  /*10830*/  ISETP.LT.OR P3, PT, R0.reuse, 0xc1, !P2 ;  /* 0x000000c10000780c */ /* 0x040fe20005761670 */
[----:B------:R3:W-:Y:S01]  /*10840*/  @!P5 STG.E.U8 desc[UR36][R10.64+0xb9], R15 ;  /* 0x0000b90f0a00d986 */ /* 0x0007e2000c101124 */
[----:B------:R-:W-:-:S02]  /*10850*/  ISETP.LT.OR P4, PT, R0, 0xc2, !P2 ;  /* 0x000000c20000780c */ /* 0x000fc40005781670 */
[C---:B------:R-:W-:Y:S01]  /*10860*/  ISETP.LT.OR P5, PT, R0.reuse, 0xc9, !P0 ;  /* 0x000000c90000780c */ /* 0x040fe200047a1670 */
[----:B------:R4:W-:Y:S01]  /*10870*/  @!P6 STG.E.U8 desc[UR36][R4.64+0xc0], R21 ;  /* 0x0000c0150400e986 */ /* 0x0009e2000c101124 */
[----:B------:R-:W-:-:S03]  /*10880*/  ISETP.LT.OR P6, PT, R0, 0xca, !P0 ;  /* 0x000000ca0000780c */ /* 0x000fc600047c1670 */
[----:B------:R-:W-:Y:S01]  /*10890*/  @!P1 STG.E.U8 desc[UR36][R4.64+0xc1], R23 ;  /* 0x0000c11704009986 */ /* 0x000fe2000c101124 */
[----:B------:R-:W-:-:S03]  /*108a0*/  ISETP.LT.OR P1, PT, R0, 0xc9, !P2 ;  /* 0x000000c90000780c */ /* 0x000fc60005721670 */
[-C--:B0-----:R-:W-:Y:S02]  /*108b0*/  @!P3 IMAD R3, R181, R17.reuse, RZ ;  /* 0x00000011b503b224 */ /* 0x081fe400078e02ff */
[-C--:B-1----:R-:W-:Y:S02]  /*108c0*/  @!P4 IMAD R13, R180, R17.reuse, RZ ;  /* 0x00000011b40dc224 */ /* 0x082fe400078e02ff */
[-C--:B---3--:R-:W-:Y:S02]  /*108d0*/  @!P5 IMAD R15, R179, R17.reuse, RZ ;  /* 0x00000011b30fd224 */ /* 0x088fe400078e02ff */
[-C--:B----4-:R-:W-:Y:S01]  /*108e0*/  @!P6 IMAD R21, R178, R17.reuse, RZ ;  /* 0x00000011b215e224 */ /* 0x090fe200078e02ff */
[----:B------:R0:W-:Y:S03]  /*108f0*/  @!P3 STG.E.U8 desc[UR36][R10.64+0xc0], R3 ;  /* 0x0000c0030a00b986 */ /* 0x0001e6000c101124 */
[----:B------:R-:W-:Y:S01]  /*10900*/  @!P1 IMAD R153, R177, R17, RZ ;  /* 0x00000011b1999224 */ /* 0x000fe200078e02ff */
[----:B------:R1:W-:Y:S01]  /*10910*/  @!P4 STG.E.U8 desc[UR36][R10.64+0xc1], R13 ;  /* 0x0000c10d0a00c986 */ /* 0x0003e2000c101124 */
[----:B------:R-:W-:-:S02]  /*10920*/  ISETP.LT.OR P3, PT, R0, 0xca, !P2 ;  /* 0x000000ca0000780c */ /* 0x000fc40005761670 */
        /* <DEDUP_REMOVED lines=33> */
[----:B------:R4:W-:Y:S04]  /*10b40*/  @!P6 STG.E.U8 desc[UR36][R10.64+0xd9], R21 ;  /* 0x0000d9150a00e986 */ /* 0x0009e8000c101124 */
[----:B------:R-:W-:Y:S01]  /*10b50*/  @!P1 STG.E.U8 desc[UR36][R4.64+0xe0], R153 ;  /* 0x0000e09904009986 */ /* 0x000fe2000c101124 */
[C---:B------:R-:W-:Y:S02]  /*10b60*/  ISETP.LT.OR P1, PT, R0.reuse, 0xea, !P0 ;  /* 0x000000ea0000780c */ /* 0x040fe40004721670 */
[----:B------:R-:W-:Y:S01]  /*10b70*/  ISETP.LT.OR P6, PT, R0, 0xe9, !P0 ;  /* 0x000000e90000780c */ /* 0x000fe200047c1670 */
[-C--:B0-----:R-:W-:Y:S02]  /*10b80*/  @!P3 IMAD R3, R166, R17.reuse, RZ ;  /* 0x00000011a603b224 */ /* 0x081fe400078e02ff */
[----:B-1----:R-:W-:-:S02]  /*10b90*/  @!P4 IMAD R13, R165, R17, RZ ;  /* 0x00000011a50dc224 */ /* 0x002fc400078e02ff */
[----:B---3--:R-:W-:Y:S01]  /*10ba0*/  @!P5 IMAD R15, R164, R17, RZ ;  /* 0x00000011a40fd224 */ /* 0x008fe200078e02ff */
[----:B------:R0:W-:Y:S01]  /*10bb0*/  @!P3 STG.E.U8 desc[UR36][R4.64+0xe1], R3 ;  /* 0x0000e1030400b986 */ /* 0x0001e2000c101124 */
[----:B------:R-:W-:-:S04]  /*10bc0*/  ISETP.LT.OR P3, PT, R0, 0xe9, !P2 ;  /* 0x000000e90000780c */ /* 0x000fc80005761670 */
[-C--:B------:R-:W-:Y:S01]  /*10bd0*/  @!P1 IMAD R23, R162, R17.reuse, RZ ;  /* 0x00000011a2179224 */ /* 0x080fe200078e02ff */
[----:B------:R2:W-:Y:S01]  /*10be0*/  @!P4 STG.E.U8 desc[UR36][R10.64+0xe0], R13 ;  /* 0x0000e00d0a00c986 */ /* 0x0005e2000c101124 */
[----:B----4-:R-:W-:Y:S01]  /*10bf0*/  @!P6 IMAD R21, R163, R17, RZ ;  /* 0x00000011a315e224 */ /* 0x010fe200078e02ff */
[C---:B------:R-:W-:Y:S02]  /*10c00*/  ISETP.LT.OR P4, PT, R0.reuse, 0xea, !P2 ;  /* 0x000000ea0000780c */ /* 0x040fe40005781670 */
[----:B------:R1:W-:Y:S01]  /*10c10*/  @!P5 STG.E.U8 desc[UR36][R10.64+0xe1], R15 ;  /* 0x0000e10f0a00d986 */ /* 0x0003e2000c101124 */
[----:B------:R-:W-:-:S03]  /*10c20*/  ISETP.LT.OR P5, PT, R0, 0xf1, !P0 ;  /* 0x000000f10000780c */ /* 0x000fc600047a1670 */
[----:B------:R-:W-:Y:S01]  /*10c30*/  @!P1 STG.E.U8 desc[UR36][R4.64+0xe9], R23 ;  /* 0x0000e91704009986 */ /* 0x000fe2000c101124 */
[----:B------:R-:W-:-:S03]  /*10c40*/  ISETP.LT.OR P1, PT, R0, 0xf2, !P0 ;  /* 0x000000f20000780c */ /* 0x000fc60004721670 */
[----:B------:R3:W-:Y:S01]  /*10c50*/  @!P6 STG.E.U8 desc[UR36][R4.64+0xe8], R21 ;  /* 0x0000e8150400e986 */ /* 0x0007e2000c101124 */
[----:B------:R-:W-:Y:S01]  /*10c60*/  ISETP.LT.OR P6, PT, R0, 0xf1, !P2 ;  /* 0x000000f10000780c */ /* 0x000fe200057c1670 */
[-C--:B0-----:R-:W-:Y:S02]  /*10c70*/  @!P3 IMAD R3, R161, R17.reuse, RZ ;  /* 0x00000011a103b224 */ /* 0x081fe400078e02ff */
[-C--:B--2---:R-:W-:Y:S02]  /*10c80*/  @!P4 IMAD R13, R160, R17.reuse, RZ ;  /* 0x00000011a00dc224 */ /* 0x084fe400078e02ff */
[-C--:B-1----:R-:W-:Y:S01]  /*10c90*/  @!P5 IMAD R15, R159, R17.reuse, RZ ;  /* 0x000000119f0fd224 */ /* 0x082fe200078e02ff */
[----:B------:R0:W-:Y:S01]  /*10ca0*/  @!P3 STG.E.U8 desc[UR36][R10.64+0xe8], R3 ;  /* 0x0000e8030a00b986 */ /* 0x0001e2000c101124 */
[----:B------:R-:W-:Y:S02]  /*10cb0*/  ISETP.LT.OR P3, PT, R0, 0xf2, !P2 ;  /* 0x000000f20000780c */ /* 0x000fe40005761670 */
[-C--:B---3--:R-:W-:Y:S01]  /*10cc0*/  @!P1 IMAD R21, R158, R17.reuse, RZ ;  /* 0x000000119e159224 */ /* 0x088fe200078e02ff */
[----:B------:R1:W-:Y:S03]  /*10cd0*/  @!P4 STG.E.U8 desc[UR36][R10.64+0xe9], R13 ;  /* 0x0000e90d0a00c986 */ /* 0x0003e6000c101124 */
[----:B------:R-:W-:Y:S01]  /*10ce0*/  @!P6 IMAD R23, R157, R17, RZ ;  /* 0x000000119d17e224 */ /* 0x000fe200078e02ff */
[C---:B------:R-:W-:Y:S01]  /*10cf0*/  ISETP.LT.OR P4, PT, R0.reuse, 0xf9, !P0 ;  /* 0x000000f90000780c */ /* 0x040fe20004781670 */
[----:B------:R-:W-:Y:S01]  /*10d00*/  @!P1 STG.E.U8 desc[UR36][R4.64+0xf1], R21 ;  /* 0x0000f11504009986 */ /* 0x000fe2000c101124 */
[----:B------:R-:W-:-:S02]  /*10d10*/  ISETP.LT.OR P0, PT, R0, 0xfa, !P0 ;  /* 0x000000fa0000780c */ /* 0x000fc40004701670 */
[----:B------:R-:W-:Y:S01]  /*10d20*/  ISETP.GE.AND P1, PT, R154, 0x81, PT ;  /* 0x000000819a00780c */ /* 0x000fe20003f26270 */
[----:B------:R2:W-:Y:S01]  /*10d30*/  @!P5 STG.E.U8 desc[UR36][R4.64+0xf0], R15 ;  /* 0x0000f00f0400d986 */ /* 0x0005e2000c101124 */
[C---:B------:R-:W-:Y:S02]  /*10d40*/  ISETP.LT.OR P5, PT, R0.reuse, 0xf9, !P2 ;  /* 0x000000f90000780c */ /* 0x040fe400057a1670 */
[C---:B------:R-:W-:Y:S01]  /*10d50*/  ISETP.LT.OR P2, PT, R0.reuse, 0xfa, !P2 ;  /* 0x000000fa0000780c */ /* 0x040fe20005741670 */
[----:B------:R3:W-:Y:S01]  /*10d60*/  @!P6 STG.E.U8 desc[UR36][R10.64+0xf0], R23 ;  /* 0x0000f0170a00e986 */ /* 0x0007e2000c101124 */
[----:B------:R-:W-:Y:S01]  /*10d70*/  ISETP.LT.OR P6, PT, R0, 0x1, !P1 ;  /* 0x000000010000780c */ /* 0x000fe20004fc1670 */
[-C--:B0-----:R-:W-:Y:S02]  /*10d80*/  @!P3 IMAD R3, R156, R17.reuse, RZ ;  /* 0x000000119c03b224 */ /* 0x081fe400078e02ff */
[-C--:B-1----:R-:W-:Y:S02]  /*10d90*/  @!P4 IMAD R13, R152, R17.reuse, RZ ;  /* 0x00000011980dc224 */ /* 0x082fe400078e02ff */
[----:B------:R-:W-:Y:S01]  /*10da0*/  @!P0 IMAD R153, R22, R17, RZ ;  /* 0x0000001116998224 */ /* 0x000fe200078e02ff */
[----:B------:R0:W-:Y:S01]  /*10db0*/  @!P3 STG.E.U8 desc[UR36][R10.64+0xf1], R3 ;  /* 0x0000f1030a00b986 */ /* 0x0001e2000c101124 */
[----:B------:R-:W-:-:S02]  /*10dc0*/  ISETP.GE.AND P3, PT, R154, 0x89, PT ;  /* 0x000000899a00780c */ /* 0x000fc40003f66270 */
[-C--:B--2---:R-:W-:Y:S02]  /*10dd0*/  @!P5 IMAD R15, R20, R17.reuse, RZ ;  /* 0x00000011140fd224 */ /* 0x084fe400078e02ff */
[-C--:B------:R-:W-:Y:S01]  /*10de0*/  @!P2 IMAD R21, R14, R17.reuse, RZ ;  /* 0x000000110e15a224 */ /* 0x080fe200078e02ff */
[----:B------:R-:W-:Y:S01]  /*10df0*/  @!P0 STG.E.U8 desc[UR36][R4.64+0xf9], R153 ;  /* 0x0000f99904008986 */ /* 0x000fe2000c101124 */
[----:B---3--:R-:W-:Y:S01]  /*10e00*/  @!P6 IMAD R23, R24, R17, RZ ;  /* 0x000000111817e224 */ /* 0x008fe200078e02ff */
[C---:B------:R-:W-:Y:S02]  /*10e10*/  ISETP.LT.OR P0, PT, R0.reuse, 0x2, !P1 ;  /* 0x000000020000780c */ /* 0x040fe40004f01670 */
[----:B------:R1:W-:Y:S01]  /*10e20*/  @!P4 STG.E.U8 desc[UR36][R4.64+0xf8], R13 ;  /* 0x0000f80d0400c986 */ /* 0x0003e2000c101124 */
[----:B------:R-:W-:-:S03]  /*10e30*/  ISETP.LT.OR P4, PT, R0, 0x1, !P3 ;  /* 0x000000010000780c */ /* 0x000fc60005f81670 */
[----:B------:R-:W-:Y:S01]  /*10e40*/  @!P5 STG.E.U8 desc[UR36][R10.64+0xf8], R15 ;  /* 0x0000f80f0a00d986 */ /* 0x000fe2000c101124 */
[----:B------:R-:W-:-:S03]  /*10e50*/  ISETP.LT.OR P5, PT, R0, 0x2, !P3 ;  /* 0x000000020000780c */ /* 0x000fc60005fa1670 */
[----:B------:R-:W-:Y:S01]  /*10e60*/  @!P2 STG.E.U8 desc[UR36][R10.64+0xf9], R21 ;  /* 0x0000f9150a00a986 */ /* 0x000fe2000c101124 */
[----:B------:R-:W-:-:S03]  /*10e70*/  ISETP.LT.OR P2, PT, R0, 0x9, !P1 ;  /* 0x000000090000780c */ /* 0x000fc60004f41670 */
[----:B------:R-:W-:Y:S01]  /*10e80*/  @!P6 STG.E.U8 desc[UR36][R6.64], R23 ;  /* 0x000000170600e986 */ /* 0x000fe2000c101124 */
[----:B------:R-:W-:Y:S01]  /*10e90*/  ISETP.LT.OR P6, PT, R0, 0xa, !P1 ;  /* 0x0000000a0000780c */ /* 0x000fe20004fc1670 */
[-C--:B------:R-:W-:Y:S02]  /*10ea0*/  @!P0 IMAD R25, R25, R17.reuse, RZ ;  /* 0x0000001119198224 */ /* 0x080fe400078e02ff */
[-C--:B0-----:R-:W-:Y:S02]  /*10eb0*/  @!P4 IMAD R3, R26, R17.reuse, RZ ;  /* 0x000000111a03c224 */ /* 0x081fe400078e02ff */
[-C--:B------:R-:W-:Y:S01]  /*10ec0*/  @!P5 IMAD R27, R27, R17.reuse, RZ ;  /* 0x000000111b1bd224 */ /* 0x080fe200078e02ff */
[----:B------:R-:W-:Y:S03]  /*10ed0*/  @!P0 STG.E.U8 desc[UR36][R6.64+0x1], R25 ;  /* 0x0000011906008986 */ /* 0x000fe6000c101124 */
[----:B-1----:R-:W-:Y:S01]  /*10ee0*/  @!P2 IMAD R5, R28, R17, RZ ;  /* 0x000000111c05a224 */ /* 0x002fe200078e02ff */
[----:B------:R0:W-:Y:S01]  /*10ef0*/  @!P4 STG.E.U8 desc[UR36][R8.64], R3 ;  /* 0x000000030800c986 */ /* 0x0001e2000c101124 */
[----:B------:R-:W-:-:S02]  /*10f00*/  ISETP.LT.OR P0, PT, R0, 0xa, !P3 ;  /* 0x0000000a0000780c */ /* 0x000fc40005f01670 */
[----:B------:R-:W-:Y:S01]  /*10f10*/  @!P6 IMAD R29, R29, R17, RZ ;  /* 0x000000111d1de224 */ /* 0x000fe200078e02ff */
[C---:B------:R-:W-:Y:S01]  /*10f20*/  ISETP.LT.OR P4, PT, R0.reuse, 0x9, !P3 ;  /* 0x000000090000780c */ /* 0x040fe20005f81670 */
[----:B------:R-:W-:Y:S01]  /*10f30*/  @!P5 STG.E.U8 desc[UR36][R8.64+0x1], R27 ;  /* 0x0000011b0800d986 */ /* 0x000fe2000c101124 */
[----:B------:R-:W-:-:S03]  /*10f40*/  ISETP.LT.OR P5, PT, R0, 0x11, !P1 ;  /* 0x000000110000780c */ /* 0x000fc60004fa1670 */
[----:B------:R1:W-:Y:S01]  /*10f50*/  @!P2 STG.E.U8 desc[UR36][R6.64+0x8], R5 ;  /* 0x000008050600a986 */ /* 0x0003e2000c101124 */
[----:B------:R-:W-:-:S03]  /*10f60*/  ISETP.LT.OR P2, PT, R0, 0x12, !P1 ;  /* 0x000000120000780c */ /* 0x000fc60004f41670 */
[----:B------:R-:W-:Y:S01]  /*10f70*/  @!P6 STG.E.U8 desc[UR36][R6.64+0x9], R29 ;  /* 0x0000091d0600e986 */ /* 0x000fe2000c101124 */
[----:B------:R-:W-:Y:S01]  /*10f80*/  ISETP.LT.OR P6, PT, R0, 0x11, !P3 ;  /* 0x000000110000780c */ /* 0x000fe20005fc1670 */
[-C--:B------:R-:W-:Y:S02]  /*10f90*/  @!P0 IMAD R31, R31, R17.reuse, RZ ;  /* 0x000000111f1f8224 */ /* 0x080fe400078e02ff */
[-C--:B0-----:R-:W-:Y:S02]  /*10fa0*/  @!P4 IMAD R3, R30, R17.reuse, RZ ;  /* 0x000000111e03c224 */ /* 0x081fe400078e02ff */
[-C--:B------:R-:W-:Y:S01]  /*10fb0*/  @!P5 IMAD R11, R32, R17.reuse, RZ ;  /* 0x00000011200bd224 */ /* 0x080fe200078e02ff */
[----:B------:R-:W-:Y:S03]  /*10fc0*/  @!P0 STG.E.U8 desc[UR36][R8.64+0x9], R31 ;  /* 0x0000091f08008986 */ /* 0x000fe6000c101124 */
[----:B------:R-:W-:Y:S01]  /*10fd0*/  @!P2 IMAD R33, R33, R17, RZ ;  /* 0x000000112121a224 */ /* 0x000fe200078e02ff */
[----:B------:R0:W-:Y:S01]  /*10fe0*/  @!P4 STG.E.U8 desc[UR36][R8.64+0x8], R3 ;  /* 0x000008030800c986 */ /* 0x0001e2000c101124 */
[----:B------:R-:W-:-:S02]  /*10ff0*/  ISETP.LT.OR P0, PT, R0, 0x12, !P3 ;  /* 0x000000120000780c */ /* 0x000fc40005f01670 */
[----:B-1----:R-:W-:Y:S01]  /*11000*/  @!P6 IMAD R5, R34, R17, RZ ;  /* 0x000000112205e224 */ /* 0x002fe200078e02ff */
[C---:B------:R-:W-:Y:S01]  /*11010*/  ISETP.LT.OR P4, PT, R0.reuse, 0x19, !P1 ;  /* 0x000000190000780c */ /* 0x040fe20004f81670 */
[----:B------:R-:W-:Y:S01]  /*11020*/  @!P5 STG.E.U8 desc[UR36][R6.64+0x10], R11 ;  /* 0x0000100b0600d986 */ /* 0x000fe2000c101124 */
[----:B------:R-:W-:-:S03]  /*11030*/  ISETP.LT.OR P5, PT, R0, 0x1a, !P1 ;  /* 0x0000001a0000780c */ /* 0x000fc60004fa1670 */
[----:B------:R-:W-:Y:S01]  /*11040*/  @!P2 STG.E.U8 desc[UR36][R6.64+0x11], R33 ;  /* 0x000011210600a986 */ /* 0x000fe2000c101124 */
[----:B------:R-:W-:-:S03]  /*11050*/  ISETP.LT.OR P2, PT, R0, 0x19, !P3 ;  /* 0x000000190000780c */ /* 0x000fc60005f41670 */
[----:B------:R1:W-:Y:S01]  /*11060*/  @!P6 STG.E.U8 desc[UR36][R8.64+0x10], R5 ;  /* 0x000010050800e986 */ /* 0x0003e2000c101124 */
[----:B------:R-:W-:Y:S01]  /*11070*/  ISETP.LT.OR P6, PT, R0, 0x1a, !P3 ;  /* 0x0000001a0000780c */ /* 0x000fe20005fc1670 */
[-C--:B------:R-:W-:Y:S02]  /*11080*/  @!P0 IMAD R35, R35, R17.reuse, RZ ;  /* 0x0000001123238224 */ /* 0x080fe400078e02ff */
[-C--:B0-----:R-:W-:Y:S02]  /*11090*/  @!P4 IMAD R3, R36, R17.reuse, RZ ;  /* 0x000000112403c224 */ /* 0x081fe400078e02ff */
[-C--:B------:R-:W-:Y:S01]  /*110a0*/  @!P5 IMAD R37, R37, R17.reuse, RZ ;  /* 0x000000112525d224 */ /* 0x080fe200078e02ff */
[----:B------:R-:W-:Y:S01]  /*110b0*/  @!P0 STG.E.U8 desc[UR36][R8.64+0x11], R35 ;  /* 0x0000112308008986 */ /* 0x000fe2000c101124 */
[----:B------:R-:W-:Y:S02]  /*110c0*/  ISETP.LT.OR P0, PT, R0, 0x22, !P1 ;  /* 0x000000220000780c */ /* 0x000fe40004f01670 */
[----:B-1----:R-:W-:-:S04]  /*110d0*/  @!P2 IMAD R5, R38, R17, RZ ;  /* 0x000000112605a224 */ /* 0x002fc800078e02ff */
[----:B------:R-:W-:Y:S01]  /*110e0*/  @!P6 IMAD R39, R39, R17, RZ ;  /* 0x000000112727e224 */ /* 0x000fe200078e02ff */
[----:B------:R0:W-:Y:S01]  /*110f0*/  @!P4 STG.E.U8 desc[UR36][R6.64+0x18], R3 ;  /* 0x000018030600c986 */ /* 0x0001e2000c101124 */
[----:B------:R-:W-:-:S03]  /*11100*/  ISETP.LT.OR P4, PT, R0, 0x21, !P1 ;  /* 0x000000210000780c */ /* 0x000fc60004f81670 */
        /* <DEDUP_REMOVED lines=216> */
[-C--:B0-----:R-:W-:Y:S02]  /*11e90*/  @!P4 IMAD R3, R110, R17.reuse, RZ ;  /* 0x000000116e03c224 */ /* 0x081fe400078e02ff */
[-C--:B------:R-:W-:Y:S02]  /*11ea0*/  @!P0 IMAD R111, R111, R17.reuse, RZ ;  /* 0x000000116f6f8224 */ /* 0x080fe400078e02ff */
[-C--:B------:R-:W-:Y:S01]  /*11eb0*/  @!P5 IMAD R11, R112, R17.reuse, RZ ;  /* 0x00000011700bd224 */ /* 0x080fe200078e02ff */
[----:B------:R0:W-:Y:S03]  /*11ec0*/  @!P4 STG.E.U8 desc[UR36][R8.64+0xa8], R3 ;  /* 0x0000a8030800c986 */ /* 0x0001e6000c101124 */
[-C--:B------:R-:W-:Y:S01]  /*11ed0*/  @!P2 IMAD R113, R113, R17.reuse, RZ ;  /* 0x000000117171a224 */ /* 0x080fe200078e02ff */
[----:B------:R-:W-:Y:S03]  /*11ee0*/  @!P0 STG.E.U8 desc[UR36][R8.64+0xa9], R111 ;  /* 0x0000a96f08008986 */ /* 0x000fe6000c101124 */
[----:B-1----:R-:W-:Y:S01]  /*11ef0*/  @!P6 IMAD R5, R114, R17, RZ ;  /* 0x000000117205e224 */ /* 0x002fe200078e02ff */
[C---:B------:R-:W-:Y:S01]  /*11f00*/  ISETP.LT.OR P0, PT, R0.reuse, 0xb2, !P3 ;  /* 0x000000b20000780c */ /* 0x040fe20005f01670 */
[----:B------:R-:W-:Y:S01]  /*11f10*/  @!P5 STG.E.U8 desc[UR36][R6.64+0xb0], R11 ;  /* 0x0000b00b0600d986 */ /* 0x000fe2000c101124 */
[----:B------:R-:W-:-:S02]  /*11f20*/  ISETP.LT.OR P5, PT, R0, 0xba, !P1 ;  /* 0x000000ba0000780c */ /* 0x000fc40004fa1670 */
[C---:B------:R-:W-:Y:S01]  /*11f30*/  ISETP.LT.OR P4, PT, R0.reuse, 0xb9, !P1 ;  /* 0x000000b90000780c */ /* 0x040fe20004f81670 */
[----:B------:R-:W-:Y:S01]  /*11f40*/  @!P2 STG.E.U8 desc[UR36][R6.64+0xb1], R113 ;  /* 0x0000b1710600a986 */ /* 0x000fe2000c101124 */
[----:B------:R-:W-:-:S03]  /*11f50*/  ISETP.LT.OR P2, PT, R0, 0xb9, !P3 ;  /* 0x000000b90000780c */ /* 0x000fc60005f41670 */
[----:B------:R1:W-:Y:S01]  /*11f60*/  @!P6 STG.E.U8 desc[UR36][R8.64+0xb0], R5 ;  /* 0x0000b0050800e986 */ /* 0x0003e2000c101124 */
[----:B------:R-:W-:-:S03]  /*11f70*/  ISETP.LT.OR P6, PT, R0, 0xba, !P3 ;  /* 0x000000ba0000780c */ /* 0x000fc60005fc1670 */
[-C--:B------:R-:W-:Y:S02]  /*11f80*/  @!P0 IMAD R115, R115, R17.reuse, RZ ;  /* 0x0000001173738224 */ /* 0x080fe400078e02ff */
[-C--:B------:R-:W-:Y:S02]  /*11f90*/  @!P5 IMAD R117, R117, R17.reuse, RZ ;  /* 0x000000117575d224 */ /* 0x080fe400078e02ff */
[-C--:B0-----:R-:W-:Y:S01]  /*11fa0*/  @!P4 IMAD R3, R116, R17.reuse, RZ ;  /* 0x000000117403c224 */ /* 0x081fe200078e02ff */
[----:B------:R-:W-:Y:S01]  /*11fb0*/  @!P0 STG.E.U8 desc[UR36][R8.64+0xb1], R115 ;  /* 0x0000b17308008986 */ /* 0x000fe2000c101124 */
[----:B------:R-:W-:Y:S01]  /*11fc0*/  ISETP.LT.OR P0, PT, R0, 0xc1, !P1 ;  /* 0x000000c10000780c */ /* 0x000fe20004f01670 */
[----:B-1----:R-:W-:-:S03]  /*11fd0*/  @!P2 IMAD R5, R118, R17, RZ ;  /* 0x000000117605a224 */ /* 0x002fc600078e02ff */
[----:B------:R-:W-:Y:S01]  /*11fe0*/  @!P6 IMAD R119, R119, R17, RZ ;  /* 0x000000117777e224 */ /* 0x000fe200078e02ff */
[----:B------:R-:W-:Y:S01]  /*11ff0*/  @!P5 STG.E.U8 desc[UR36][R6.64+0xb9], R117 ;  /* 0x0000b9750600d986 */ /* 0x000fe2000c101124 */
[----:B------:R-:W-:-:S03]  /*12000*/  ISETP.LT.OR P5, PT, R0, 0xc2, !P1 ;  /* 0x000000c20000780c */ /* 0x000fc60004fa1670 */
[----:B------:R0:W-:Y:S01]  /*12010*/  @!P4 STG.E.U8 desc[UR36][R6.64+0xb8], R3 ;  /* 0x0000b8030600c986 */ /* 0x0001e2000c101124 */
[----:B------:R-:W-:-:S03]  /*12020*/  ISETP.LT.OR P4, PT, R0, 0xc1, !P3 ;  /* 0x000000c10000780c */ /* 0x000fc60005f81670 */
[----:B------:R-:W-:Y:S01]  /*12030*/  @!P6 STG.E.U8 desc[UR36][R8.64+0xb9], R119 ;  /* 0x0000b9770800e986 */ /* 0x000fe2000c101124 */
[----:B------:R-:W-:-:S03]  /*12040*/  ISETP.LT.OR P6, PT, R0, 0xc2, !P3 ;  /* 0x000000c20000780c */ /* 0x000fc60005fc1670 */
[----:B------:R1:W-:Y:S01]  /*12050*/  @!P2 STG.E.U8 desc[UR36][R8.64+0xb8], R5 ;  /* 0x0000b8050800a986 */ /* 0x0003e2000c101124 */
[----:B------:R-:W-:Y:S01]  /*12060*/  ISETP.LT.OR P2, PT, R0, 0xc9, !P1 ;  /* 0x000000c90000780c */ /* 0x000fe20004f41670 */
[-C--:B------:R-:W-:Y:S02]  /*12070*/  @!P0 IMAD R11, R120, R17.reuse, RZ ;  /* 0x00000011780b8224 */ /* 0x080fe400078e02ff */
[-C--:B------:R-:W-:Y:S02]  /*12080*/  @!P5 IMAD R121, R121, R17.reuse, RZ ;  /* 0x000000117979d224 */ /* 0x080fe400078e02ff */
[-C--:B0-----:R-:W-:Y:S01]  /*12090*/  @!P4 IMAD R3, R122, R17.reuse, RZ ;  /* 0x000000117a03c224 */ /* 0x081fe200078e02ff */
[----:B------:R0:W-:Y:S03]  /*120a0*/  @!P0 STG.E.U8 desc[UR36][R6.64+0xc0], R11 ;  /* 0x0000c00b06008986 */ /* 0x0001e6000c101124 */
[-C--:B------:R-:W-:Y:S01]  /*120b0*/  @!P6 IMAD R123, R123, R17.reuse, RZ ;  /* 0x000000117b7be224 */ /* 0x080fe200078e02ff */
[----:B------:R-:W-:Y:S01]  /*120c0*/  ISETP.LT.OR P0, PT, R0, 0xca, !P1 ;  /* 0x000000ca0000780c */ /* 0x000fe20004f01670 */
[----:B------:R-:W-:Y:S02]  /*120d0*/  @!P5 STG.E.U8 desc[UR36][R6.64+0xc1], R121 ;  /* 0x0000c1790600d986 */ /* 0x000fe4000c101124 */
[----:B-1----:R-:W-:Y:S01]  /*120e0*/  @!P2 IMAD R5, R124, R17, RZ ;  /* 0x000000117c05a224 */ /* 0x002fe200078e02ff */
[C---:B------:R-:W-:Y:S01]  /*120f0*/  ISETP.LT.OR P5, PT, R0.reuse, 0xc9, !P3 ;  /* 0x000000c90000780c */ /* 0x040fe20005fa1670 */
[----:B------:R1:W-:Y:S01]  /*12100*/  @!P4 STG.E.U8 desc[UR36][R8.64+0xc0], R3 ;  /* 0x0000c0030800c986 */ /* 0x0003e2000c101124 */
        /* <DEDUP_REMOVED lines=8> */
[----:B------:R-:W-:Y:S03]  /*12190*/  @!P0 STG.E.U8 desc[UR36][R6.64+0xc9], R125 ;  /* 0x0000c97d06008986 */ /* 0x000fe6000c101124 */
[-C--:B-1----:R-:W-:Y:S01]  /*121a0*/  @!P6 IMAD R3, R128, R17.reuse, RZ ;  /* 0x000000118003e224 */ /* 0x082fe200078e02ff */
[----:B------:R0:W-:Y:S03]  /*121b0*/  @!P5 STG.E.U8 desc[UR36][R8.64+0xc8], R11 ;  /* 0x0000c80b0800d986 */ /* 0x0001e6000c101124 */
[----:B------:R-:W-:Y:S01]  /*121c0*/  @!P2 IMAD R129, R129, R17, RZ ;  /* 0x000000118181a224 */ /* 0x000fe200078e02ff */
[C---:B------:R-:W-:Y:S01]  /*121d0*/  ISETP.LT.OR P0, PT, R0.reuse, 0xd1, !P3 ;  /* 0x000000d10000780c */ /* 0x040fe20005f01670 */
[----:B------:R-:W-:Y:S01]  /*121e0*/  @!P4 STG.E.U8 desc[UR36][R8.64+0xc9], R127 ;  /* 0x0000c97f0800c986 */ /* 0x000fe2000c101124 */
[----:B------:R-:W-:-:S02]  /*121f0*/  ISETP.LT.OR P5, PT, R0, 0xd2, !P3 ;  /* 0x000000d20000780c */ /* 0x000fc40005fa1670 */
[C---:B------:R-:W-:Y:S01]  /*12200*/  ISETP.LT.OR P4, PT, R0.reuse, 0xd9, !P1 ;  /* 0x000000d90000780c */ /* 0x040fe20004f81670 */
[----:B------:R1:W-:Y:S01]  /*12210*/  @!P6 STG.E.U8 desc[UR36][R6.64+0xd0], R3 ;  /* 0x0000d0030600e986 */ /* 0x0003e2000c101124 */
[----:B------:R-:W-:-:S03]  /*12220*/  ISETP.LT.OR P6, PT, R0, 0xda, !P1 ;  /* 0x000000da0000780c */ /* 0x000fc60004fc1670 */
[----:B------:R-:W-:Y:S01]  /*12230*/  @!P2 STG.E.U8 desc[UR36][R6.64+0xd1], R129 ;  /* 0x0000d1810600a986 */ /* 0x000fe2000c101124 */
[----:B------:R-:W-:-:S03]  /*12240*/  ISETP.LT.OR P2, PT, R0, 0xd9, !P3 ;  /* 0x000000d90000780c */ /* 0x000fc60005f41670 */
[-C--:B--2---:R-:W-:Y:S02]  /*12250*/  @!P0 IMAD R5, R130, R17.reuse, RZ ;  /* 0x0000001182058224 */ /* 0x084fe400078e02ff */
[-C--:B------:R-:W-:Y:S02]  /*12260*/  @!P5 IMAD R131, R131, R17.reuse, RZ ;  /* 0x000000118383d224 */ /* 0x080fe400078e02ff */
[-C--:B0-----:R-:W-:Y:S02]  /*12270*/  @!P4 IMAD R11, R132, R17.reuse, RZ ;  /* 0x00000011840bc224 */ /* 0x081fe400078e02ff */
[-C--:B------:R-:W-:Y:S01]  /*12280*/  @!P6 IMAD R133, R133, R17.reuse, RZ ;  /* 0x000000118585e224 */ /* 0x080fe200078e02ff */
[----:B------:R0:W-:Y:S03]  /*12290*/  @!P0 STG.E.U8 desc[UR36][R8.64+0xd0], R5 ;  /* 0x0000d00508008986 */ /* 0x0001e6000c101124 */
[----:B-1----:R-:W-:Y:S01]  /*122a0*/  @!P2 IMAD R3, R134, R17, RZ ;  /* 0x000000118603a224 */ /* 0x002fe200078e02ff */
[----:B------:R-:W-:Y:S01]  /*122b0*/  @!P5 STG.E.U8 desc[UR36][R8.64+0xd1], R131 ;  /* 0x0000d1830800d986 */ /* 0x000fe2000c101124 */
[----:B------:R-:W-:-:S02]  /*122c0*/  ISETP.LT.OR P0, PT, R0, 0xda, !P3 ;  /* 0x000000da0000780c */ /* 0x000fc40005f01670 */
        /* <DEDUP_REMOVED lines=14> */
[----:B------:R-:W-:Y:S01]  /*123b0*/  @!P4 STG.E.U8 desc[UR36][R6.64+0xe1], R137 ;  /* 0x0000e1890600c986 */ /* 0x000fe2000c101124 */
[----:B------:R-:W-:-:S02]  /*123c0*/  ISETP.LT.OR P0, PT, R0, 0xe9, !P1 ;  /* 0x000000e90000780c */ /* 0x000fc40004f01670 */
[C---:B------:R-:W-:Y:S01]  /*123d0*/  ISETP.LT.OR P4, PT, R0.reuse, 0xea, !P1 ;  /* 0x000000ea0000780c */ /* 0x040fe20004f81670 */
[----:B------:R1:W-:Y:S01]  /*123e0*/  @!P6 STG.E.U8 desc[UR36][R8.64+0xe0], R11 ;  /* 0x0000e00b0800e986 */ /* 0x0003e2000c101124 */
[C---:B------:R-:W-:Y:S02]  /*123f0*/  ISETP.LT.OR P6, PT, R0.reuse, 0xe9, !P3 ;  /* 0x000000e90000780c */ /* 0x040fe40005fc1670 */
[C---:B------:R-:W-:Y:S01]  /*12400*/  ISETP.LT.OR P5, PT, R0.reuse, 0xea, !P3 ;  /* 0x000000ea0000780c */ /* 0x040fe20005fa1670 */
[----:B------:R-:W-:Y:S01]  /*12410*/  @!P2 STG.E.U8 desc[UR36][R8.64+0xe1], R139 ;  /* 0x0000e18b0800a986 */ /* 0x000fe2000c101124 */
[----:B------:R-:W-:-:S05]  /*12420*/  ISETP.LT.OR P2, PT, R0, 0xf1, !P1 ;  /* 0x000000f10000780c */ /* 0x000fca0004f41670 */
[-C--:B--2---:R-:W-:Y:S02]  /*12430*/  @!P0 IMAD R3, R140, R17.reuse, RZ ;  /* 0x000000118c038224 */ /* 0x084fe400078e02ff */
[-C--:B------:R-:W-:Y:S02]  /*12440*/  @!P4 IMAD R141, R141, R17.reuse, RZ ;  /* 0x000000118d8dc224 */ /* 0x080fe400078e02ff */
[-C--:B0-----:R-:W-:Y:S02]  /*12450*/  @!P6 IMAD R5, R142, R17.reuse, RZ ;  /* 0x000000118e05e224 */ /* 0x081fe400078e02ff */
[-C--:B------:R-:W-:Y:S02]  /*12460*/  @!P5 IMAD R143, R143, R17.reuse, RZ ;  /* 0x000000118f8fd224 */ /* 0x080fe400078e02ff */
[----:B-1----:R-:W-:Y:S01]  /*12470*/  @!P2 IMAD R11, R144, R17, RZ ;  /* 0x00000011900ba224 */ /* 0x002fe200078e02ff */
[----:B------:R0:W-:Y:S01]  /*12480*/  @!P0 STG.E.U8 desc[UR36][R6.64+0xe8], R3 ;  /* 0x0000e80306008986 */ /* 0x0001e2000c101124 */
[----:B------:R-:W-:-:S03]  /*12490*/  ISETP.LT.OR P0, PT, R0, 0xf2, !P1 ;  /* 0x000000f20000780c */ /* 0x000fc60004f01670 */
[----:B------:R-:W-:Y:S01]  /*124a0*/  @!P4 STG.E.U8 desc[UR36][R6.64+0xe9], R141 ;  /* 0x0000e98d0600c986 */ /* 0x000fe2000c101124 */
[----:B------:R-:W-:-:S03]  /*124b0*/  ISETP.LT.OR P4, PT, R0, 0xf1, !P3 ;  /* 0x000000f10000780c */ /* 0x000fc60005f81670 */
[----:B------:R-:W-:Y:S01]  /*124c0*/  @!P6 STG.E.U8 desc[UR36][R8.64+0xe8], R5 ;  /* 0x0000e8050800e986 */ /* 0x000fe2000c101124 */
[----:B------:R-:W-:-:S03]  /*124d0*/  ISETP.LT.OR P6, PT, R0, 0xf2, !P3 ;  /* 0x000000f20000780c */ /* 0x000fc60005fc1670 */
[----:B------:R-:W-:Y:S01]  /*124e0*/  @!P5 STG.E.U8 desc[UR36][R8.64+0xe9], R143 ;  /* 0x0000e98f0800d986 */ /* 0x000fe2000c101124 */
[----:B------:R-:W-:-:S03]  /*124f0*/  ISETP.LT.OR P5, PT, R0, 0xf9, !P3 ;  /* 0x000000f90000780c */ /* 0x000fc60005fa1670 */
[----:B------:R1:W-:Y:S01]  /*12500*/  @!P2 STG.E.U8 desc[UR36][R6.64+0xf0], R11 ;  /* 0x0000f00b0600a986 */ /* 0x0003e2000c101124 */
[C---:B------:R-:W-:Y:S02]  /*12510*/  ISETP.LT.OR P2, PT, R0.reuse, 0xf9, !P1 ;  /* 0x000000f90000780c */ /* 0x040fe40004f41670 */
[C---:B------:R-:W-:Y:S02]  /*12520*/  ISETP.LT.OR P1, PT, R0.reuse, 0xfa, !P1 ;  /* 0x000000fa0000780c */ /* 0x040fe40004f21670 */
[----:B------:R-:W-:Y:S01]  /*12530*/  ISETP.LT.OR P3, PT, R0, 0xfa, !P3 ;  /* 0x000000fa0000780c */ /* 0x000fe20005f61670 */
[-C--:B------:R-:W-:Y:S02]  /*12540*/  @!P0 IMAD R145, R145, R17.reuse, RZ ;  /* 0x0000001191918224 */ /* 0x080fe400078e02ff */
[-C--:B0-----:R-:W-:Y:S02]  /*12550*/  @!P4 IMAD R3, R146, R17.reuse, RZ ;  /* 0x000000119203c224 */ /* 0x081fe400078e02ff */
[----:B------:R-:W-:-:S02]  /*12560*/  @!P6 IMAD R147, R147, R17, RZ ;  /* 0x000000119393e224 */ /* 0x000fc400078e02ff */
[-C--:B-1----:R-:W-:Y:S02]  /*12570*/  @!P5 IMAD R11, R150, R17.reuse, RZ ;  /* 0x00000011960bd224 */ /* 0x082fe400078e02ff */
[-C--:B------:R-:W-:Y:S02]  /*12580*/  @!P2 IMAD R5, R148, R17.reuse, RZ ;  /* 0x000000119405a224 */ /* 0x080fe400078e02ff */
[-C--:B------:R-:W-:Y:S02]  /*12590*/  @!P1 IMAD R149, R149, R17.reuse, RZ ;  /* 0x0000001195959224 */ /* 0x080fe400078e02ff */
[----:B------:R-:W-:Y:S01]  /*125a0*/  @!P3 IMAD R151, R151, R17, RZ ;  /* 0x000000119797b224 */ /* 0x000fe200078e02ff */
[----:B------:R0:W-:Y:S04]  /*125b0*/  @!P0 STG.E.U8 desc[UR36][R6.64+0xf1], R145 ;  /* 0x0000f19106008986 */ /* 0x0001e8000c101124 */
[----:B------:R0:W-:Y:S04]  /*125c0*/  @!P4 STG.E.U8 desc[UR36][R8.64+0xf0], R3 ;  /* 0x0000f0030800c986 */ /* 0x0001e8000c101124 */
[----:B------:R0:W-:Y:S04]  /*125d0*/  @!P6 STG.E.U8 desc[UR36][R8.64+0xf1], R147 ;  /* 0x0000f1930800e986 */ /* 0x0001e8000c101124 */
[----:B------:R0:W-:Y:S04]  /*125e0*/  @!P2 STG.E.U8 desc[UR36][R6.64+0xf8], R5 ;  /* 0x0000f8050600a986 */ /* 0x0001e8000c101124 */
[----:B------:R0:W-:Y:S04]  /*125f0*/  @!P1 STG.E.U8 desc[UR36][R6.64+0xf9], R149 ;  /* 0x0000f99506009986 */ /* 0x0001e8000c101124 */
[----:B------:R0:W-:Y:S04]  /*12600*/  @!P5 STG.E.U8 desc[UR36][R8.64+0xf8], R11 ;  /* 0x0000f80b0800d986 */ /* 0x0001e8000c101124 */
[----:B------:R0:W-:Y:S02]  /*12610*/  @!P3 STG.E.U8 desc[UR36][R8.64+0xf9], R151 ;  /* 0x0000f9970800b986 */ /* 0x0001e4000c101124 */
.L_x_548:
[----:B------:R-:W-:Y:S05]  /*12620*/  BSYNC B0 ;  /* 0x0000000000007941 */ /* 0x000fea0003800000 */
.L_x_34:
[----:B0-----:R-:W2:Y:S04]  /*12630*/  LDL.LU R3, [R1+0x200] ;  /* 0x0002000001037983 */ /* 0x001ea80000300800 */
[----:B------:R-:W2:Y:S01]  /*12640*/  LDL.LU R2, [R1+0x204] ;  /* 0x0002040001027983 */ /* 0x000ea20000300800 */
[----:B------:R-:W-:Y:S01]  /*12650*/  ULDC UR4, c[0x0][0xc] ;  /* 0x0000030000047ab9 */ /* 0x000fe20000000800 */
[----:B------:R-:W-:Y:S01]  /*12660*/  ULDC UR5, c[0x0][0x10] ;  /* 0x0000040000057ab9 */ /* 0x000fe20000000800 */
[----:B------:R-:W2:Y:S01]  /*12670*/  LDC R5, c[0x0][0x14] ;  /* 0x00000500ff057b82 */ /* 0x000ea20000000800 */
[----:B------:R-:W-:Y:S01]  /*12680*/  UIMAD.WIDE.U32 UR4, UR4, UR5, URZ ;  /* 0x00000005040472a5 */ /* 0x000fe2000f8e003f */
[----:B------:R-:W-:Y:S01]  /*12690*/  PRMT R0, RZ, 0x7610, R0 ;  /* 0x00007610ff007816 */ /* 0x000fe20000000000 */
[----:B------:R-:W-:Y:S01]  /*126a0*/  UMOV UR42, 0xffffffff ;  /* 0xffffffff002a7882 */ /* 0x000fe20000000000 */
[----:B------:R-:W-:-:S03]  /*126b0*/  UMOV UR43, 0xffffffff ;  /* 0xffffffff002b7882 */ /* 0x000fc60000000000 */
[----:B--2---:R-:W-:-:S04]  /*126c0*/  IMAD.WIDE.U32 R2, R5, UR4, R2 ;  /* 0x0000000405027c25 */ /* 0x004fc8000f8e0002 */
[----:B------:R-:W-:Y:S01]  /*126d0*/  IMAD R5, R5, UR5, RZ ;  /* 0x0000000505057c24 */ /* 0x000fe2000f8e02ff */
[----:B------:R-:W-:Y:S01]  /*126e0*/  ULDC.64 UR4, c[0x0][0x650] ;  /* 0x0001940000047ab9 */ /* 0x000fe20000000a00 */
[----:B-1-3--:R-:W-:Y:S01]  /*126f0*/  IMAD.MOV.U32 R6, RZ, RZ, R2 ;  /* 0x000000ffff067224 */ /* 0x00afe200078e0002 */
[----:B------:R-:W-:Y:S02]  /*12700*/  ISETP.GE.U32.AND P0, PT, R2, UR4, PT ;  /* 0x0000000402007c0c */ /* 0x000fe4000bf06070 */
[----:B------:R-:W-:-:S04]  /*12710*/  IADD3 R4, R3, R5, RZ ;  /* 0x0000000503047210 */ /* 0x000fc80007ffe0ff */
[----:B------:R-:W-:Y:S01]  /*12720*/  ISETP.GE.U32.AND.EX P0, PT, R4, UR5, PT, P0 ;  /* 0x0000000504007c0c */ /* 0x000fe2000bf06100 */
[----:B------:R0:W-:Y:S04]  /*12730*/  STL [R1+0x200], R4 ;  /* 0x0002000401007387 */ /* 0x0001e80000100800 */
[----:B------:R0:W-:Y:S08]  /*12740*/  STL [R1+0x204], R6 ;  /* 0x0002040601007387 */ /* 0x0001f00000100800 */
[----:B------:R-:W-:Y:S05]  /*12750*/  @P0 BRA `(.L_x_549) ;  /* 0x0000000400880947 */ /* 0x000fea0003800000 */
[----:B------:R-:W1:Y:S01]  /*12760*/  S2UR UR6, SR_CTAID.X ;  /* 0x00000000000679c3 */ /* 0x000e620000002500 */
[----:B------:R-:W-:Y:S01]  /*12770*/  ULDC.64 UR12, c[0x0][0x628] ;  /* 0x00018a00000c7ab9 */ /* 0x000fe20000000a00 */
[----:B------:R-:W-:Y:S01]  /*12780*/  ULDC UR4, c[0x0][0x150] ;  /* 0x0000540000047ab9 */ /* 0x000fe20000000800 */
[----:B------:R-:W-:Y:S01]  /*12790*/  ISETP.NE.U32.AND P0, PT, RZ, UR12, PT ;  /* 0x0000000cff007c0c */ /* 0x000fe2000bf05070 */
[----:B------:R-:W-:Y:S01]  /*127a0*/  ULDC UR15, c[0x0][0x630] ;  /* 0x00018c00000f7ab9 */ /* 0x000fe20000000800 */
[----:B------:R-:W-:Y:S01]  /*127b0*/  R2UR UR16, R6 ;  /* 0x00000000061072ca */ /* 0x000fe200000e0000 */
[----:B------:R-:W-:Y:S01]  /*127c0*/  ULDC UR19, c[0x0][0x154] ;  /* 0x0000550000137ab9 */ /* 0x000fe20000000800 */
[----:B------:R-:W-:Y:S01]  /*127d0*/  ISETP.NE.AND.EX P0, PT, RZ, UR13, PT, P0 ;  /* 0x0000000dff007c0c */ /* 0x000fe2000bf05300 */
[----:B------:R-:W2:Y:S01]  /*127e0*/  S2UR UR18, SR_CTAID.Y ;  /* 0x00000000001279c3 */ /* 0x000ea20000002600 */
[----:B------:R-:W-:Y:S02]  /*127f0*/  R2UR UR17, R4 ;  /* 0x00000000041172ca */ /* 0x000fe400000e0000 */
[----:B------:R-:W-:-:S02]  /*12800*/  R2UR UR10, R6 ;  /* 0x00000000060a72ca */ /* 0x000fc400000e0000 */
[----:B------:R-:W-:Y:S02]  /*12810*/  R2UR UR11, R4 ;  /* 0x00000000040b72ca */ /* 0x000fe400000e0000 */
[----:B-1----:R-:W-:-:S05]  /*12820*/  I2FP.F32.U32 R0, UR6 ;  /* 0x0000000600007c45 */ /* 0x002fca0008201000 */
[----:B------:R-:W-:-:S04]  /*12830*/  FMUL R0, R0, UR4 ;  /* 0x0000000400007c20 */ /* 0x000fc80008400000 */
[----:B------:R1:W3:Y:S01]  /*12840*/  F2I.U32.TRUNC.NTZ R2, R0 ;  /* 0x0000000000027305 */ /* 0x0002e2000020f000 */
[----:B--2---:R-:W-:Y:S05]  /*12850*/  @!P0 BRA `(.L_x_550) ;  /* 0x0000000000308947 */ /* 0x004fea0003800000 */
        /* <DEDUP_REMOVED lines=12> */
.L_x_550:
[----:B------:R-:W-:Y:S01]  /*12920*/  USHF.R.U64 UR43, UR10, UR15, UR11 ;  /* 0x0000000f0a2b7299 */ /* 0x000fe2000800120b */
[----:B-1----:R-:W-:Y:S01]  /*12930*/  I2FP.F32.U32 R0, UR18 ;  /* 0x0000001200007c45 */ /* 0x002fe20008201000 */
[----:B------:R-:W-:Y:S02]  /*12940*/  USHF.R.U32.HI UR4, URZ, UR15, UR11 ;  /* 0x0000000f3f047299 */ /* 0x000fe4000801160b */
[----:B------:R-:W-:Y:S02]  /*12950*/  UIADD3 UR10, UP0, URZ, -UR43, URZ ;  /* 0x8000002b3f0a7290 */ /* 0x000fe4000ff1e03f */
[----:B------:R-:W-:Y:S01]  /*12960*/  FMUL R0, R0, UR19 ;  /* 0x0000001300007c20 */ /* 0x000fe20008400000 */
[----:B------:R-:W-:Y:S01]  /*12970*/  ULDC.64 UR12, c[0x0][0x620] ;  /* 0x00018800000c7ab9 */ /* 0x000fe20000000a00 */
[----:B------:R-:W-:Y:S01]  /*12980*/  UIADD3.X UR4, URZ, ~UR4, URZ, UP0, !UPT ;  /* 0x800000043f047290 */ /* 0x000fe200087fe43f */
[----:B------:R-:W-:Y:S01]  /*12990*/  UMOV UR8, UR16 ;  /* 0x0000001000087c82 */ /* 0x000fe20008000000 */
[----:B------:R-:W-:-:S02]  /*129a0*/  UMOV UR9, UR17 ;  /* 0x0000001100097c82 */ /* 0x000fc40008000000 */
[----:B------:R-:W-:Y:S01]  /*129b0*/  UIMAD UR4, UR4, UR12, URZ ;  /* 0x0000000c040472a4 */ /* 0x000fe2000f8e023f */
[----:B------:R-:W1:Y:S01]  /*129c0*/  F2I.U32.TRUNC.NTZ R0, R0 ;  /* 0x0000000000007305 */ /* 0x000e62000020f000 */
[----:B------:R-:W-:Y:S01]  /*129d0*/  UIMAD.WIDE.U32 UR8, UR10, UR12, UR8 ;  /* 0x0000000c0a0872a5 */ /* 0x000fe2000f8e0008 */
[----:B---3--:R-:W-:Y:S01]  /*129e0*/  R2UR UR12, R2 ;  /* 0x00000000020c72ca */ /* 0x008fe200000e0000 */
[----:B------:R-:W-:Y:S01]  /*129f0*/  UIMAD UR10, UR10, UR13, UR4 ;  /* 0x0000000d0a0a72a4 */ /* 0x000fe2000f8e0204 */
[----:B------:R-:W-:Y:S01]  /*12a00*/  ULDC UR11, c[0x0][0x618] ;  /* 0x00018600000b7ab9 */ /* 0x000fe20000000800 */
[----:B------:R-:W-:Y:S02]  /*12a10*/  ULDC UR21, c[0x0][0x658] ;  /* 0x0001960000157ab9 */ /* 0x000fe40000000800 */
[----:B------:R-:W-:Y:S01]  /*12a20*/  UIADD3 UR9, UR9, UR10, URZ ;  /* 0x0000000a09097290 */ /* 0x000fe2000fffe03f */
[----:B------:R-:W-:Y:S01]  /*12a30*/  UMOV UR15, 0xffffffff ;  /* 0xffffffff000f7882 */ /* 0x000fe20000000000 */
[----:B------:R-:W-:Y:S01]  /*12a40*/  ULDC.64 UR4, c[0x0][0x640] ;  /* 0x0001900000047ab9 */ /* 0x000fe20000000a00 */
[----:B------:R-:W-:Y:S01]  /*12a50*/  USHF.L.U32 UR15, UR15, UR21, URZ ;  /* 0x000000150f0f7299 */ /* 0x000fe2000800063f */
[----:B------:R-:W-:Y:S01]  /*12a60*/  ISETP.NE.U32.AND P0, PT, RZ, UR4, PT ;  /* 0x00000004ff007c0c */ /* 0x000fe2000bf05070 */
[----:B------:R-:W-:-:S02]  /*12a70*/  USHF.R.U64 UR16, UR8, UR11, UR9 ;  /* 0x0000000b08107299 */ /* 0x000fc40008001209 */
[----:B------:R-:W-:Y:S01]  /*12a80*/  USHF.R.U32.HI UR8, URZ, UR11, UR9 ;  /* 0x0000000b3f087299 */ /* 0x000fe20008011609 */
[----:B-1----:R-:W-:Y:S01]  /*12a90*/  R2UR UR14, R0 ;  /* 0x00000000000e72ca */ /* 0x002fe200000e0000 */
[----:B------:R-:W-:Y:S01]  /*12aa0*/  ULDC UR17, c[0x0][0x608] ;  /* 0x0001820000117ab9 */ /* 0x000fe20000000800 */
[----:B------:R-:W-:Y:S01]  /*12ab0*/  ULOP3.LUT UR41, URZ, UR15, URZ, 0x33, !UPT ;  /* 0x0000000f3f297292 */ /* 0x000fe2000f8e333f */
[----:B------:R-:W-:Y:S01]  /*12ac0*/  ISETP.NE.AND.EX P0, PT, RZ, UR5, PT, P0 ;  /* 0x00000005ff007c0c */ /* 0x000fe2000bf05300 */
[----:B------:R-:W-:Y:S02]  /*12ad0*/  USHF.R.U64 UR15, UR16, UR17, UR8 ;  /* 0x00000011100f7299 */ /* 0x000fe40008001208 */
[----:B------:R-:W-:Y:S02]  /*12ae0*/  USHF.R.U32.HI UR8, URZ, UR17, UR8 ;  /* 0x000000113f087299 */ /* 0x000fe40008011608 */
[----:B------:R-:W-:Y:S02]  /*12af0*/  UIADD3 UR12, -UR12, URZ, URZ ;  /* 0x0000003f0c0c7290 */ /* 0x000fe4000fffe13f */
[----:B------:R-:W-:Y:S01]  /*12b00*/  USHF.R.U64 UR17, UR15, UR21, UR8 ;  /* 0x000000150f117299 */ /* 0x000fe20008001208 */
[----:B------:R-:W-:Y:S01]  /*12b10*/  UMOV UR19, 0x1 ;  /* 0x0000000100137882 */ /* 0x000fe20000000000 */
[----:B------:R-:W-:Y:S01]  /*12b20*/  ULDC UR13, c[0x0][0x144] ;  /* 0x00005100000d7ab9 */ /* 0x000fe20000000800 */
[----:B------:R-:W-:Y:S01]  /*12b30*/  ULDC UR7, c[0x0][0x600] ;  /* 0x0001800000077ab9 */ /* 0x000fe20000000800 */
[----:B------:R-:W-:-:S02]  /*12b40*/  USHF.L.U32 UR24, UR19, UR21, URZ ;  /* 0x0000001513187299 */ /* 0x000fc4000800063f */
[----:B------:R-:W-:Y:S02]  /*12b50*/  USHF.R.U32.HI UR8, URZ, UR21, UR8 ;  /* 0x000000153f087299 */ /* 0x000fe40008011608 */
[----:B------:R-:W-:Y:S02]  /*12b60*/  UIMAD UR21, UR13, UR12, UR6 ;  /* 0x0000000c0d1572a4 */ /* 0x000fe4000f8e0206 */
[----:B------:R-:W-:Y:S02]  /*12b70*/  UIADD3 UR20, UR7, -0x1, URZ ;  /* 0xffffffff07147890 */ /* 0x000fe4000fffe03f */
[----:B------:R-:W-:Y:S01]  /*12b80*/  UIADD3 UR19, -UR14, URZ, URZ ;  /* 0x0000003f0e137290 */ /* 0x000fe2000fffe13f */
[----:B------:R-:W-:Y:S01]  /*12b90*/  ULDC UR25, c[0x0][0x148] ;  /* 0x0000520000197ab9 */ /* 0x000fe20000000800 */
[----:B------:R-:W-:Y:S01]  /*12ba0*/  ULDC UR22, c[0x0][0x648] ;  /* 0x0001920000167ab9 */ /* 0x000fe20000000800 */
[----:B------:R-:W-:Y:S01]  /*12bb0*/  ULDC UR23, c[0x0][0x638] ;  /* 0x00018e0000177ab9 */ /* 0x000fe20000000800 */
        /* <DEDUP_REMOVED lines=14> */
.L_x_551:
[----:B------:R-:W-:Y:S01]  /*12ca0*/  UISETP.NE.AND UP0, UPT, UR46, URZ, UPT ;  /* 0x0000003f2e00728c */ /* 0x000fe2000bf05270 */
[----:B------:R-:W-:Y:S01]  /*12cb0*/  IMAD.MOV.U32 R0, RZ, RZ, 0x1 ;  /* 0x00000001ff007424 */ /* 0x000fe200078e00ff */
[----:B------:R-:W-:Y:S02]  /*12cc0*/  USHF.R.U64 UR4, UR6, UR22, UR8 ;  /* 0x0000001606047299 */ /* 0x000fe40008001208 */
[----:B------:R-:W-:Y:S02]  /*12cd0*/  ULOP3.LUT UR41, UR15, UR41, URZ, 0xc0, !UPT ;  /* 0x000000290f297292 */ /* 0x000fe4000f8ec03f */
[----:B------:R-:W-:Y:S02]  /*12ce0*/  UIADD3 UR5, -UR4, URZ, URZ ;  /* 0x0000003f04057290 */ /* 0x000fe4000fffe13f */
[----:B------:R-:W-:Y:S02]  /*12cf0*/  UIMAD UR41, UR24, UR4, UR41 ;  /* 0x00000004182972a4 */ /* 0x000fe4000f8e0229 */
[----:B------:R-:W-:-:S02]  /*12d00*/  ULOP3.LUT UR16, UR16, UR20, URZ, 0xc0, !UPT ;  /* 0x0000001410107292 */ /* 0x000fc4000f8ec03f */
[----:B------:R-:W-:Y:S02]  /*12d10*/  @UP0 UIMAD UR21, UR25, UR19, UR18 ;  /* 0x00000013191502a4 */ /* 0x000fe4000f8e0212 */
[----:B------:R-:W-:-:S03]  /*12d20*/  UIMAD UR4, UR5, UR23, UR17 ;  /* 0x00000017050472a4 */ /* 0x000fc6000f8e0211 */
[----:B------:R-:W-:Y:S01]  /*12d30*/  ULDC UR5, c[0x0][0x610] ;  /* 0x0001840000057ab9 */ /* 0x000fe20000000800 */
[----:B------:R-:W-:Y:S02]  /*12d40*/  UIMAD UR4, UR4, UR7, UR16 ;  /* 0x00000007040472a4 */ /* 0x000fe4000f8e0210 */
[----:B------:R-:W-:-:S04]  /*12d50*/  UIMAD UR41, UR41, UR5, UR21 ;  /* 0x00000005292972a4 */ /* 0x000fc8000f8e0215 */
[----:B------:R-:W-:Y:S02]  /*12d60*/  USEL UR42, UR4, UR41, !UP0 ;  /* 0x00000029042a7287 */ /* 0x000fe4000c000000 */
[----:B------:R-:W-:-:S12]  /*12d70*/  USEL UR41, UR41, UR4, !UP0 ;  /* 0x0000000429297287 */ /* 0x000fd8000c000000 */
.L_x_549:
[----:B------:R-:W-:-:S13]  /*12d80*/  LOP3.LUT P0, RZ, R0, 0xff, RZ, 0xc0, !PT ;  /* 0x000000ff00ff7812 */ /* 0x000fda000780c0ff */
[----:B------:R-:W-:Y:S05]  /*12d90*/  @P0 BRA `(.L_x_552) ;  /* 0xfffffee4008c0947 */ /* 0x000fea000383ffff */
[----:B------:R-:W-:Y:S05]  /*12da0*/  EXIT ;  /* 0x000000000000794d */ /* 0x000fea0003800000 */
.L_x_7:
[----:B------:R-:W2:Y:S01]  /*12db0*/  LDL R5, [R1+0x204] ;  /* 0x0002040001057983 */ /* 0x000ea20000100800 */
[----:B------:R-:W-:-:S03]  /*12dc0*/  ULDC.64 UR4, c[0x0][0x650] ;  /* 0x0001940000047ab9 */ /* 0x000fc60000000a00 */
[----:B------:R-:W3:Y:S01]  /*12dd0*/  LDL R4, [R1+0x200] ;  /* 0x0002000001047983 */ /* 0x000ee20000100800 */
[----:B------:R-:W-:Y:S01]  /*12de0*/  PRMT R0, RZ, 0x7610, R0 ;  /* 0x00007610ff007816 */ /* 0x000fe20000000000 */
[----:B------:R-:W-:Y:S01]  /*12df0*/  IMAD.MOV.U32 R2, RZ, RZ, -0x1 ;  /* 0xffffffffff027424 */ /* 0x000fe200078e00ff */
[----:B------:R-:W-:Y:S01]  /*12e00*/  MOV R3, 0xffffffff ;  /* 0xffffffff00037802 */ /* 0x000fe20000000f00 */
[----:B------:R-:W-:Y:S01]  /*12e10*/  IMAD.MOV.U32 R9, RZ, RZ, -0x1 ;  /* 0xffffffffff097424 */ /* 0x000fe200078e00ff */
[----:B--2---:R-:W-:-:S04]  /*12e20*/  ISETP.GE.U32.AND P0, PT, R5, UR4, PT ;  /* 0x0000000405007c0c */ /* 0x004fc8000bf06070 */
[----:B---3--:R-:W-:-:S13]  /*12e30*/  ISETP.GE.U32.AND.EX P0, PT, R4, UR5, PT, P0 ;  /* 0x0000000504007c0c */ /* 0x008fda000bf06100 */
        /* <DEDUP_REMOVED lines=21> */
.L_x_554:
[----:B------:R-:W-:Y:S01]  /*12f90*/  USHF.R.U64 UR4, UR14, UR19, UR15 ;  /* 0x000000130e047299 */ /* 0x000fe2000800120f */
[----:B------:R-:W-:Y:S01]  /*12fa0*/  R2UR UR7, R4 ;  /* 0x00000000040772ca */ /* 0x000fe200000e0000 */
[----:B------:R-:W-:Y:S02]  /*12fb0*/  USHF.R.U32.HI UR5, URZ, UR19, UR15 ;  /* 0x000000133f057299 */ /* 0x000fe4000801160f */
[----:B------:R-:W-:Y:S01]  /*12fc0*/  UIADD3 UR13, UP0, URZ, -UR4, URZ ;  /* 0x800000043f0d7290 */ /* 0x000fe2000ff1e03f */
[----:B------:R-:W-:Y:S01]  /*12fd0*/  ULDC.64 UR14, c[0x0][0x620] ;  /* 0x00018800000e7ab9 */ /* 0x000fe20000000a00 */
[----:B------:R-:W-:Y:S02]  /*12fe0*/  UMOV UR6, UR20 ;  /* 0x0000001400067c82 */ /* 0x000fe40008000000 */
[----:B------:R-:W-:Y:S02]  /*12ff0*/  UIADD3.X UR5, URZ, ~UR5, URZ, UP0, !UPT ;  /* 0x800000053f057290 */ /* 0x000fe400087fe43f */
[----:B------:R-:W-:-:S02]  /*13000*/  UISETP.NE.AND UP1, UPT, UR46, URZ, UPT ;  /* 0x0000003f2e00728c */ /* 0x000fc4000bf25270 */
[----:B------:R-:W-:Y:S02]  /*13010*/  UIMAD UR5, UR5, UR14, URZ ;  /* 0x0000000e050572a4 */ /* 0x000fe4000f8e023f */
[----:B------:R-:W-:Y:S02]  /*13020*/  UIMAD.WIDE.U32 UR6, UR13, UR14, UR6 ;  /* 0x0000000e0d0672a5 */ /* 0x000fe4000f8e0006 */
[----:B------:R-:W-:Y:S01]  /*13030*/  UIMAD UR5, UR13, UR15, UR5 ;  /* 0x0000000f0d0572a4 */ /* 0x000fe2000f8e0205 */
[----:B------:R-:W-:Y:S02]  /*13040*/  ULDC UR14, c[0x0][0x608] ;  /* 0x00018200000e7ab9 */ /* 0x000fe40000000800 */
[----:B------:R-:W-:Y:S01]  /*13050*/  ULDC UR13, c[0x0][0x618] ;  /* 0x00018600000d7ab9 */ /* 0x000fe20000000800 */
[----:B------:R-:W-:Y:S01]  /*13060*/  UIADD3 UR5, UR7, UR5, URZ ;  /* 0x0000000507057290 */ /* 0x000fe2000fffe03f */
[----:B------:R-:W-:Y:S01]  /*13070*/  ULDC UR22, c[0x0][0x658] ;  /* 0x0001960000167ab9 */ /* 0x000fe20000000800 */
[----:B------:R-:W-:-:S02]  /*13080*/  @UP1 UIMAD UR8, UR11, UR12, UR10 ;  /* 0x0000000c0b0812a4 */ /* 0x000fc4000f8e020a */
[----:B------:R-:W-:Y:S02]  /*13090*/  USHF.R.U64 UR17, UR6, UR13, UR5 ;  /* 0x0000000d06117299 */ /* 0x000fe40008001205 */
[----:B------:R-:W-:Y:S01]  /*130a0*/  USHF.R.U32.HI UR5, URZ, UR13, UR5 ;  /* 0x0000000d3f057299 */ /* 0x000fe20008011605 */
[----:B------:R-:W-:Y:S01]  /*130b0*/  ULDC.64 UR6, c[0x0][0x640] ;  /* 0x0001900000067ab9 */ /* 0x000fe20000000a00 */
[----:B------:R-:W-:Y:S01]  /*130c0*/  UMOV UR10, 0xffffffff ;  /* 0xffffffff000a7882 */ /* 0x000fe20000000000 */
[----:B------:R-:W-:Y:S01]  /*130d0*/  ISETP.NE.U32.AND P0, PT, RZ, UR6, PT ;  /* 0x00000006ff007c0c */ /* 0x000fe2000bf05070 */
[----:B------:R-:W-:Y:S02]  /*130e0*/  USHF.R.U64 UR18, UR17, UR14, UR5 ;  /* 0x0000000e11127299 */ /* 0x000fe40008001205 */
[----:B------:R-:W-:Y:S01]  /*130f0*/  USHF.R.U32.HI UR5, URZ, UR14, UR5 ;  /* 0x0000000e3f057299 */ /* 0x000fe20008011605 */
[----:B------:R-:W-:Y:S01]  /*13100*/  ISETP.NE.AND.EX P0, PT, RZ, UR7, PT, P0 ;  /* 0x00000007ff007c0c */ /* 0x000fe2000bf05300 */
[----:B------:R-:W-:-:S02]  /*13110*/  USHF.L.U32 UR11, UR10, UR22, URZ ;  /* 0x000000160a0b7299 */ /* 0x000fc4000800063f */
[----:B------:R-:W-:Y:S01]  /*13120*/  USHF.R.U64 UR19, UR18, UR22, UR5 ;  /* 0x0000001612137299 */ /* 0x000fe20008001205 */
[----:B------:R-:W-:Y:S01]  /*13130*/  ULDC UR20, c[0x0][0x600] ;  /* 0x0001800000147ab9 */ /* 0x000fe20000000800 */
[----:B------:R-:W-:Y:S02]  /*13140*/  USHF.R.U32.HI UR10, URZ, UR22, UR5 ;  /* 0x000000163f0a7299 */ /* 0x000fe40008011605 */
[----:B------:R-:W-:Y:S02]  /*13150*/  UIADD3 UR21, UR20, -0x1, URZ ;  /* 0xffffffff14157890 */ /* 0x000fe4000fffe03f */
[----:B------:R-:W-:Y:S01]  /*13160*/  ULOP3.LUT UR26, URZ, UR11, URZ, 0x33, !UPT ;  /* 0x0000000b3f1a7292 */ /* 0x000fe2000f8e333f */
        /* <DEDUP_REMOVED lines=17> */
.L_x_555:
[----:B------:R-:W-:Y:S01]  /*13280*/  USHF.R.U64 UR6, UR5, UR23, UR10 ;  /* 0x0000001705067299 */ /* 0x000fe2000800120a */
[----:B------:R-:W-:Y:S01]  /*13290*/  IMAD.MOV.U32 R0, RZ, RZ, 0x1 ;  /* 0x00000001ff007424 */ /* 0x000fe200078e00ff */
[----:B------:R-:W-:Y:S01]  /*132a0*/  USHF.L.U32 UR25, UR25, UR22, URZ ;  /* 0x0000001619197299 */ /* 0x000fe2000800063f */
[----:B------:R-:W-:Y:S01]  /*132b0*/  IMAD.U32 R9, RZ, RZ, UR4 ;  /* 0x00000004ff097e24 */ /* 0x000fe2000f8e00ff */
[----:B------:R-:W-:Y:S02]  /*132c0*/  ULOP3.LUT UR5, UR18, UR26, URZ, 0xc0, !UPT ;  /* 0x0000001a12057292 */ /* 0x000fe4000f8ec03f */
[----:B------:R-:W-:Y:S02]  /*132d0*/  UIADD3 UR7, -UR6, URZ, URZ ;  /* 0x0000003f06077290 */ /* 0x000fe4000fffe13f */
[----:B------:R-:W-:Y:S02]  /*132e0*/  UIMAD UR6, UR25, UR6, UR5 ;  /* 0x00000006190672a4 */ /* 0x000fe4000f8e0205 */
[----:B------:R-:W-:-:S02]  /*132f0*/  ULOP3.LUT UR17, UR17, UR21, URZ, 0xc0, !UPT ;  /* 0x0000001511117292 */ /* 0x000fc4000f8ec03f */
[----:B------:R-:W-:Y:S02]  /*13300*/  UIMAD UR5, UR7, UR24, UR19 ;  /* 0x00000018070572a4 */ /* 0x000fe4000f8e0213 */
[----:B------:R-:W-:Y:S01]  /*13310*/  UISETP.NE.AND UP0, UPT, UR46, URZ, UPT ;  /* 0x0000003f2e00728c */ /* 0x000fe2000bf05270 */
[----:B------:R-:W-:Y:S01]  /*13320*/  ULDC UR7, c[0x0][0x610] ;  /* 0x0001840000077ab9 */ /* 0x000fe20000000800 */
[----:B------:R-:W-:Y:S02]  /*13330*/  UIMAD UR5, UR5, UR20, UR17 ;  /* 0x00000014050572a4 */ /* 0x000fe4000f8e0211 */
[----:B------:R-:W-:-:S04]  /*13340*/  UIMAD UR8, UR6, UR7, UR8 ;  /* 0x00000007060872a4 */ /* 0x000fc8000f8e0208 */
[----:B------:R-:W-:Y:S02]  /*13350*/  USEL UR6, UR5, UR8, !UP0 ;  /* 0x0000000805067287 */ /* 0x000fe4000c000000 */
[----:B------:R-:W-:-:S04]  /*13360*/  USEL UR8, UR8, UR5, !UP0 ;  /* 0x0000000508087287 */ /* 0x000fc8000c000000 */
[----:B------:R-:W-:Y:S02]  /*13370*/  MOV R3, UR6 ;  /* 0x0000000600037c02 */ /* 0x000fe40008000f00 */
[----:B------:R-:W-:-:S07]  /*13380*/  IMAD.U32 R2, RZ, RZ, UR8 ;  /* 0x00000008ff027e24 */ /* 0x000fce000f8e00ff */
.L_x_553:
[----:B------:R-:W-:-:S08]  /*13390*/  NOP ;  /* 0x0000000000007918 */ /* 0x000fd00000000000 */
[----:B0-----:R-:W0:-:S00]  /*133a0*/  USETMAXREG.DEALLOC.CTAPOOL 0x18 ;  /* 0x00000018000079c8 */ /* 0x001e0000080e0500 */
[----:B------:R-:W-:-:S13]  /*133b0*/  ISETP.NE.AND P0, PT, RZ, UR9, PT ;  /* 0x00000009ff007c0c */ /* 0x000fda000bf05270 */
[----:B------:R-:W-:Y:S05]  /*133c0*/  @P0 EXIT ;  /* 0x000000000000094d */ /* 0x000fea0003800000 */
[----:B0-----:R-:W-:Y:S01]  /*133d0*/  LOP3.LUT P0, RZ, R0, 0xff, RZ, 0xc0, !PT ;  /* 0x000000ff00ff7812 */ /* 0x001fe2000780c0ff */
[----:B------:R-:W-:Y:S02]  /*133e0*/  IMAD.MOV.U32 R0, RZ, RZ, 0x1 ;  /* 0x00000001ff007424 */ /* 0x000fe400078e00ff */
[----:B------:R-:W-:-:S10]  /*133f0*/  IMAD.MOV.U32 R6, RZ, RZ, RZ ;  /* 0x000000ffff067224 */ /* 0x000fd400078e00ff */
[----:B------:R-:W-:Y:S05]  /*13400*/  @!P0 BRA `(.L_x_556) ;  /* 0x0000000c00b08947 */ /* 0x000fea0003800000 */
[----:B------:R-:W0:Y:S01]  /*13410*/  S2UR UR7, SR_CgaCtaId ;  /* 0x00000000000779c3 */ /* 0x000e220000008800 */
[----:B------:R-:W-:Y:S01]  /*13420*/  ULDC UR4, c[0x0][0x28c] ;  /* 0x0000a30000047ab9 */ /* 0x000fe20000000800 */
[----:B------:R-:W-:Y:S01]  /*13430*/  ULDC UR5, c[0x0][0x600] ;  /* 0x0001800000057ab9 */ /* 0x000fe20000000800 */
[----:B------:R-:W-:Y:S01]  /*13440*/  UIADD3 UR12, UR4, 0x3f, URZ ;  /* 0x0000003f040c7890 */ /* 0x000fe2000fffe03f */
[----:B------:R-:W-:Y:S01]  /*13450*/  BSSY B0, `(.L_x_556) ;  /* 0x00000e7000007945 */ /* 0x000fe20003800000 */
[----:B------:R-:W-:Y:S01]  /*13460*/  ULDC UR9, c[0x0][0x658] ;  /* 0x0001960000097ab9 */ /* 0x000fe20000000800 */
[----:B------:R-:W-:Y:S01]  /*13470*/  UMOV UR11, 0xffffffff ;  /* 0xffffffff000b7882 */ /* 0x000fe20000000000 */
[----:B------:R-:W-:Y:S01]  /*13480*/  UMOV UR15, 0x1 ;  /* 0x00000001000f7882 */ /* 0x000fe20000000000 */
[----:B------:R-:W-:Y:S01]  /*13490*/  USHF.R.S32.HI UR14, URZ, 0x1f, UR12 ;  /* 0x0000001f3f0e7899 */ /* 0x000fe2000801140c */
[----:B------:R-:W-:Y:S01]  /*134a0*/  MOV R8, 0x1 ;  /* 0x0000000100087802 */ /* 0x000fe20000000f00 */
[----:B------:R-:W-:Y:S01]  /*134b0*/  ULDC UR10, c[0x0][0xc] ;  /* 0x00000300000a7ab9 */ /* 0x000fe20000000800 */
[----:B------:R-:W-:Y:S01]  /*134c0*/  UIADD3 UR4, UR5, -0x1, URZ ;  /* 0xffffffff05047890 */ /* 0x000fe2000fffe03f */
[----:B------:R-:W-:Y:S01]  /*134d0*/  IMAD.MOV.U32 R0, RZ, RZ, 0x1 ;  /* 0x00000001ff007424 */ /* 0x000fe200078e00ff */
[----:B------:R-:W-:Y:S01]  /*134e0*/  USHF.L.U32 UR16, UR11, UR9, URZ ;  /* 0x000000090b107299 */ /* 0x000fe2000800063f */
[----:B------:R-:W-:Y:S01]  /*134f0*/  IMAD.MOV.U32 R6, RZ, RZ, RZ ;  /* 0x000000ffff067224 */ /* 0x000fe200078e00ff */
[----:B------:R-:W-:Y:S01]  /*13500*/  USHF.L.U32 UR5, UR15, UR9, URZ ;  /* 0x000000090f057299 */ /* 0x000fe2000800063f */
[----:B------:R-:W-:Y:S01]  /*13510*/  ULDC UR11, c[0x0][0x10] ;  /* 0x00000400000b7ab9 */ /* 0x000fe20000000800 */
[----:B------:R-:W-:Y:S01]  /*13520*/  ULEA.HI UR14, UR14, UR12, URZ, 0x6 ;  /* 0x0000000c0e0e7291 */ /* 0x000fe2000f8f303f */
[----:B------:R-:W-:Y:S01]  /*13530*/  UMOV UR21, 0x5 ;  /* 0x0000000500157882 */ /* 0x000fe20000000000 */
[----:B------:R-:W-:-:S02]  /*13540*/  ULOP3.LUT UR26, UR40, 0x2, URZ, 0xfc, !UPT ;  /* 0x00000002281a7892 */ /* 0x000fc4000f8efc3f */
[----:B------:R-:W-:Y:S02]  /*13550*/  USHF.R.S32.HI UR18, URZ, 0x6, UR14 ;  /* 0x000000063f127899 */ /* 0x000fe4000801140e */
[----:B0-----:R-:W-:Y:S02]  /*13560*/  ULOP3.LUT UR8, UR7, 0x1, URZ, 0xc0, !UPT ;  /* 0x0000000107087892 */ /* 0x001fe4000f8ec03f */
[----:B------:R-:W-:Y:S02]  /*13570*/  USHF.R.U32.HI UR27, URZ, 0x1, UR7 ;  /* 0x000000013f1b7899 */ /* 0x000fe40008011607 */
[----:B------:R-:W-:Y:S02]  /*13580*/  USHF.L.U32 UR13, UR7, 0x7, URZ ;  /* 0x00000007070d7899 */ /* 0x000fe4000800063f */
[----:B------:R-:W-:Y:S02]  /*13590*/  USHF.L.U32 UR6, UR7, 0xd, URZ ;  /* 0x0000000d07067899 */ /* 0x000fe4000800063f */
[----:B------:R-:W-:-:S02]  /*135a0*/  ULOP3.LUT UR7, UR7, 0xfffffffe, URZ, 0xc0, !UPT ;  /* 0xfffffffe07077892 */ /* 0x000fc4000f8ec03f */
[----:B------:R-:W-:Y:S02]  /*135b0*/  UISETP.GT.U32.AND UP0, UPT, UR8, 0xffff, UPT ;  /* 0x0000ffff0800788c */ /* 0x000fe4000bf04070 */
[----:B------:R-:W-:Y:S02]  /*135c0*/  ULOP3.LUT UR17, UR6, 0x2000, URZ, 0xc0, !UPT ;  /* 0x0000200006117892 */ /* 0x000fe4000f8ec03f */
[----:B------:R-:W-:Y:S02]  /*135d0*/  USHF.L.U32 UR19, UR15, UR7, URZ ;  /* 0x000000070f137299 */ /* 0x000fe4000800063f */
[----:B------:R-:W-:Y:S02]  /*135e0*/  ULOP3.LUT UR9, UR7, 0x1, URZ, 0xfc, !UPT ;  /* 0x0000000107097892 */ /* 0x000fe4000f8efc3f */
[----:B------:R-:W-:Y:S02]  /*135f0*/  UIMAD.WIDE.U32 UR6, UR10, UR11, URZ ;  /* 0x0000000b0a0672a5 */ /* 0x000fe4000f8e003f */
[----:B------:R-:W-:Y:S01]  /*13600*/  USEL UR8, UR8, 0xffff, !UP0 ;  /* 0x0000ffff08087887 */ /* 0x000fe2000c000000 */
[----:B------:R-:W-:Y:S01]  /*13610*/  ULDC UR10, c[0x0][0x14] ;  /* 0x00000500000a7ab9 */ /* 0x000fe20000000800 */
[----:B------:R-:W-:-:S02]  /*13620*/  USHF.L.U32 UR9, UR15, UR9, URZ ;  /* 0x000000090f097299 */ /* 0x000fc4000800063f */
[----:B------:R-:W-:Y:S02]  /*13630*/  UIMAD.WIDE.U32 UR24, UR6, UR10, URZ ;  /* 0x0000000a061872a5 */ /* 0x000fe4000f8e003f */
[----:B------:R-:W-:Y:S02]  /*13640*/  UIMAD UR20, UR7, UR10, URZ ;  /* 0x0000000a071472a4 */ /* 0x000fe4000f8e023f */
[----:B------:R-:W-:Y:S02]  /*13650*/  ULOP3.LUT UR8, UR8, 0xffff, URZ, 0xc0, !UPT ;  /* 0x0000ffff08087892 */ /* 0x000fe4000f8ec03f */
[----:B------:R-:W-:Y:S02]  /*13660*/  ULEA UR28, UR27, 0x100, 0xd ;  /* 0x000001001b1c7891 */ /* 0x000fe4000f8e683f */
[----:B------:R-:W-:Y:S02]  /*13670*/  ULOP3.LUT UR13, UR13, 0x80, URZ, 0xc0, !UPT ;  /* 0x000000800d0d7892 */ /* 0x000fe4000f8ec03f */
[----:B------:R-:W-:-:S02]  /*13680*/  ULOP3.LUT UR16, URZ, UR16, URZ, 0x33, !UPT ;  /* 0x000000103f107292 */ /* 0x000fc4000f8e333f */
[----:B------:R-:W-:Y:S02]  /*13690*/  ULOP3.LUT UR17, UR17, 0x14100, URZ, 0xfc, !UPT ;  /* 0x0001410011117892 */ /* 0x000fe4000f8efc3f */
[----:B------:R-:W-:Y:S02]  /*136a0*/  ULOP3.LUT UR19, UR19, UR9, URZ, 0xfc, !UPT ;  /* 0x0000000913137292 */ /* 0x000fe4000f8efc3f */
[----:B------:R-:W-:Y:S02]  /*136b0*/  UIADD3 UR20, UR25, UR20, URZ ;  /* 0x0000001419147290 */ /* 0x000fe4000fffe03f */
[----:B------:R-:W-:Y:S02]  /*136c0*/  USHF.L.U32 UR21, UR21, UR8, URZ ;  /* 0x0000000815157299 */ /* 0x000fe4000800063f */
[----:B------:R-:W-:Y:S01]  /*136d0*/  UIADD3 UR35, UR18, 0x1, URZ ;  /* 0x0000000112237890 */ /* 0x000fe2000fffe03f */
[----:B------:R-:W-:-:S11]  /*136e0*/  ULDC.64 UR30, c[0x0][0x198] ;  /* 0x00006600001e7ab9 */ /* 0x000fd60000000a00 */
.L_x_567:
[----:B------:R-:W-:-:S03]  /*136f0*/  UMOV UR6, 0xffffffff ;  /* 0xffffffff00067882 */ /* 0x000fc60000000000 */
[----:B------:R-:W-:Y:S05]  /*13700*/  BRA.DIV UR6, `(.L_x_557) ;  /* 0x0000001206007947 */ /* 0x000fea000b800000 */
[----:B------:R-:W-:-:S13]  /*13710*/  ELECT P6, URZ, PT ;  /* 0x00000000003f782f */ /* 0x000fda00038c0000 */
.L_x_579:
[----:B------:R-:W0:Y:S01]  /*13720*/  LDC R4, c[0x0][0x28c] ;  /* 0x0000a300ff047b82 */ /* 0x000e220000000800 */
[----:B------:R-:W-:Y:S01]  /*13730*/  BSSY B1, `(.L_x_558) ;  /* 0x000003b000017945 */ /* 0x000fe20003800000 */
[----:B0-----:R-:W-:-:S13]  /*13740*/  ISETP.LT.OR P6, PT, R4, 0x1, !P6 ;  /* 0x000000010400780c */ /* 0x001fda00077c1670 */
[----:B------:R-:W-:Y:S05]  /*13750*/  @P6 BRA `(.L_x_559) ;  /* 0x0000000000e06947 */ /* 0x000fea0003800000 */
[----:B------:R-:W-:Y:S01]  /*13760*/  LEA R4, R2, UR27, 0x1 ;  /* 0x0000001b02047c11 */ /* 0x000fe2000f8e08ff */
[----:B------:R-:W-:Y:S01]  /*13770*/  IMAD.U32 R14, RZ, RZ, UR35 ;  /* 0x00000023ff0e7e24 */ /* 0x000fe2000f8e00ff */
[----:B------:R-:W-:Y:S01]  /*13780*/  LEA R2, R3, UR13, 0x8 ;  /* 0x0000000d03027c11 */ /* 0x000fe2000f8e40ff */
[----:B------:R-:W-:Y:S01]  /*13790*/  IMAD.MOV.U32 R3, RZ, RZ, R0 ;  /* 0x000000ffff037224 */ /* 0x000fe200078e0000 */
[----:B------:R-:W-:Y:S01]  /*137a0*/  MOV R12, RZ ;  /* 0x000000ff000c7202 */ /* 0x000fe20000000f00 */
[----:B------:R-:W-:Y:S02]  /*137b0*/  IMAD.SHL.U32 R11, R4, 0x80, RZ ;  /* 0x00000080040b7824 */ /* 0x000fe400078e00ff */
[----:B------:R-:W-:-:S07]  /*137c0*/  IMAD.MOV.U32 R4, RZ, RZ, R6 ;  /* 0x000000ffff047224 */ /* 0x000fce00078e0006 */
.L_x_562:
[----:B------:R-:W0:Y:S01]  /*137d0*/  S2R R10, SR_CgaCtaId ;  /* 0x00000000000a7919 */ /* 0x000e220000008800 */
[----:B------:R-:W-:Y:S01]  /*137e0*/  MOV R5, 0x400 ;  /* 0x0000040000057802 */ /* 0x000fe20000000f00 */
[----:B------:R-:W1:Y:S03]  /*137f0*/  S2R R7, SR_TID.X ;  /* 0x0000000000077919 */ /* 0x000e660000002100 */
[----:B0-----:R-:W-:Y:S02]  /*13800*/  LEA R13, R10, R5, 0x18 ;  /* 0x000000050a0d7211 */ /* 0x001fe400078ec0ff */
[----:B------:R-:W-:Y:S02]  /*13810*/  SHF.L.U32 R5, R3, 0x1f, RZ ;  /* 0x0000001f03057819 */ /* 0x000fe400000006ff */
[----:B------:R-:W-:Y:S02]  /*13820*/  LEA R10, R4, R13, 0x3 ;  /* 0x0000000d040a7211 */ /* 0x000fe400078e18ff */
[----:B-1----:R-:W-:-:S02]  /*13830*/  LOP3.LUT P1, RZ, R7, 0x7f, RZ, 0xc0, !PT ;  /* 0x0000007f07ff7812 */ /* 0x002fc4000782c0ff */
[----:B------:R-:W0:Y:S11]  /*13840*/  SYNCS.PHASECHK.TRANS64.TRYWAIT P0, [R10+URZ+0x28], R5 ;  /* 0x000028050a0075a7 */ /* 0x000e36000800017f */
[----:B------:R-:W1:Y:S01]  /*13850*/  @!P1 LDC R7, c[0x0][0x500] ;  /* 0x00014000ff079b82 */ /* 0x000e620000000800 */
[----:B0-----:R-:W-:Y:S05]  /*13860*/  @!P0 BRA `(.L_x_560) ;  /* 0x0000000c00c88947 */ /* 0x001fea0003800000 */
.L_x_580:
[----:B------:R-:W-:Y:S01]  /*13870*/  UPRMT UR6, UR26, 0x9910, URZ ;  /* 0x000099101a067896 */ /* 0x000fe2000800003f */
[----:B-1----:R1:W-:Y:S03]  /*13880*/  @!P1 SYNCS.ARRIVE.TRANS64 RZ, [R10+URZ], R7 ;  /* 0x000000070aff99a7 */ /* 0x0023e6000800003f */
[----:B------:R-:W-:-:S06]  /*13890*/  UISETP.NE.AND UP0, UPT, UR6, 0x2, UPT ;  /* 0x000000020600788c */ /* 0x000fcc000bf05270 */
[----:B------:R-:W-:-:S13]  /*138a0*/  PLOP3.LUT P0, PT, PT, PT, UP0, 0x80, 0x0 ;  /* 0x000000000000781c */ /* 0x000fda0003f0f008 */
[----:B-1----:R-:W-:Y:S05]  /*138b0*/  @P0 BRA `(.L_x_561) ;  /* 0x0000000000040947 */ /* 0x002fea0003800000 */
[----:B------:R-:W-:Y:S01]  /*138c0*/  BPT.TRAP 0x1 ;  /* 0x000000040000795c */ /* 0x000fe20000300000 */
.L_x_561:
[----:B------:R-:W-:Y:S01]  /*138d0*/  R2UR UR11, R4 ;  /* 0x00000000040b72ca */ /* 0x000fe200000e0000 */
[----:B------:R-:W-:Y:S01]  /*138e0*/  VIADD R14, R14, 0xffffffff ;  /* 0xffffffff0e0e7836 */ /* 0x000fe20000000000 */
[----:B------:R-:W-:Y:S01]  /*138f0*/  R2UR UR23, R13 ;  /* 0x000000000d1772ca */ /* 0x000fe200000e0000 */
[----:B------:R-:W-:Y:S01]  /*13900*/  UIADD3 UR6, UP0, UR30, 0xf0, URZ ;  /* 0x000000f01e067890 */ /* 0x000fe2000ff1e03f */
[----:B------:R-:W-:Y:S01]  /*13910*/  R2UR UR29, R11 ;  /* 0x000000000b1d72ca */ /* 0x000fe200000e0000 */
[----:B------:R-:W-:Y:S01]  /*13920*/  UIADD3 UR32, UP1, UR30, 0x1f0, URZ ;  /* 0x000001f01e207890 */ /* 0x000fe2000ff3e03f */
[----:B------:R-:W-:Y:S01]  /*13930*/  R2UR UR9, R10 ;  /* 0x000000000a0972ca */ /* 0x000fe200000e0000 */
[----:B------:R-:W-:Y:S01]  /*13940*/  UPRMT UR22, URZ, 0x5410, UR21 ;  /* 0x000054103f167896 */ /* 0x000fe20008000015 */
[----:B------:R-:W-:Y:S01]  /*13950*/  R2UR UR10, R12 ;  /* 0x000000000c0a72ca */ /* 0x000fe200000e0000 */
[----:B------:R-:W-:Y:S01]  /*13960*/  VIADD R4, R4, 0x1 ;  /* 0x0000000104047836 */ /* 0x000fe20000000000 */
[----:B------:R-:W-:Y:S01]  /*13970*/  R2UR UR12, R9 ;  /* 0x00000000090c72ca */ /* 0x000fe200000e0000 */
[----:B------:R-:W-:Y:S01]  /*13980*/  UPRMT UR36, URZ, 0x5410, UR19 ;  /* 0x000054103f247896 */ /* 0x000fe20008000013 */
[----:B------:R-:W-:Y:S01]  /*13990*/  R2UR UR34, R2 ;  /* 0x00000000022272ca */ /* 0x000fe200000e0000 */
[----:B------:R-:W-:Y:S01]  /*139a0*/  ULEA UR7, UR11, UR28, 0xe ;  /* 0x0000001c0b077291 */ /* 0x000fe2000f8e703f */
[----:B------:R-:W-:Y:S01]  /*139b0*/  ISETP.GT.AND P1, PT, R14, 0x1, PT ;  /* 0x000000010e00780c */ /* 0x000fe20003f24270 */
[----:B------:R-:W-:Y:S01]  /*139c0*/  ULEA UR11, UR11, UR17, 0xe ;  /* 0x000000110b0b7291 */ /* 0x000fe2000f8e703f */
[----:B------:R-:W-:Y:S01]  /*139d0*/  ISETP.NE.AND P0, PT, R4, 0x5, PT ;  /* 0x000000050400780c */ /* 0x000fe20003f05270 */
[----:B------:R-:W-:Y:S01]  /*139e0*/  UIADD3 UR8, UR23, UR7, URZ ;  /* 0x0000000717087290 */ /* 0x000fe2000fffe03f */
[----:B------:R-:W-:Y:S01]  /*139f0*/  VIADD R12, R12, 0x40 ;  /* 0x000000400c0c7836 */ /* 0x000fe20000000000 */
[----:B------:R-:W-:Y:S01]  /*13a00*/  UIADD3.X UR7, URZ, UR31, URZ, UP0, !UPT ;  /* 0x0000001f3f077290 */ /* 0x000fe200087fe43f */
[----:B0-----:R-:W-:Y:S01]  /*13a10*/  SEL R10, RZ, 0x1, P0 ;  /* 0x00000001ff0a7807 */ /* 0x001fe20000000000 */
[----:B------:R-:W-:Y:S01]  /*13a20*/  UIADD3 UR23, UR23, UR11, URZ ;  /* 0x0000000b17177290 */ /* 0x000fe2000fffe03f */
[----:B------:R-:W-:Y:S01]  /*13a30*/  SEL R4, R4, RZ, P0 ;  /* 0x000000ff04047207 */ /* 0x000fe20000000000 */
[----:B------:R-:W-:Y:S01]  /*13a40*/  UIADD3.X UR33, URZ, UR31, URZ, UP1, !UPT ;  /* 0x0000001f3f217290 */ /* 0x000fe20008ffe43f */
[----:B------:R-:W-:Y:S01]  /*13a50*/  LOP3.LUT R3, R3, R10, RZ, 0x3c, !PT ;  /* 0x0000000a03037212 */ /* 0x000fe200078e3cff */
[----:B------:R-:W-:Y:S01]  /*13a60*/  UMOV UR14, 0x0 ;  /* 0x00000000000e7882 */ /* 0x000fe20000000000 */
[----:B------:R-:W-:Y:S01]  /*13a70*/  UMOV UR15, 0x10000000 ;  /* 0x10000000000f7882 */ /* 0x000fe20000000000 */
[----:B------:R-:W-:-:S02]  /*13a80*/  UMOV UR11, UR29 ;  /* 0x0000001d000b7c82 */ /* 0x000fc40008000000 */
[----:B------:R0:W-:Y:S02]  /*13a90*/  UTMALDG.3D.MULTICAST [UR8], [UR6], UR22, desc[UR14] ;  /* 0x00000e08060073b4 */ /* 0x0001e40008011816 */
[----:B0-----:R-:W-:Y:S01]  /*13aa0*/  UMOV UR8, UR23 ;  /* 0x0000001700087c82 */ /* 0x001fe20008000000 */
[----:B------:R-:W-:Y:S02]  /*13ab0*/  UMOV UR11, UR34 ;  /* 0x00000022000b7c82 */ /* 0x000fe40008000000 */
[----:B------:R0:W-:Y:S02]  /*13ac0*/  UTMALDG.3D.MULTICAST [UR8], [UR32], UR36, desc[UR14] ;  /* 0x00000e08200073b4 */ /* 0x0001e40008011824 */
[----:B0-----:R-:W-:Y:S05]  /*13ad0*/  @P1 BRA `(.L_x_562) ;  /* 0xfffffffc003c1947 */ /* 0x001fea000383ffff */
.L_x_559:
[----:B------:R-:W-:Y:S05]  /*13ae0*/  BSYNC B1 ;  /* 0x0000000000017941 */ /* 0x000fea0003800000 */
.L_x_558:
[----:B------:R-:W2:Y:S01]  /*13af0*/  LDL.LU R15, [R1+0x200] ;  /* 0x00020000010f7983 */ /* 0x000ea20000300800 */
[----:B------:R-:W-:Y:S01]  /*13b00*/  LOP3.LUT P0, RZ, R8, 0xff, RZ, 0xc0, !PT ;  /* 0x000000ff08ff7812 */ /* 0x000fe2000780c0ff */
[----:B------:R-:W-:Y:S02]  /*13b10*/  ULDC.64 UR6, c[0x0][0x650] ;  /* 0x0001940000067ab9 */ /* 0x000fe40000000a00 */
[----:B------:R-:W3:Y:S01]  /*13b20*/  LDL.LU R13, [R1+0x204] ;  /* 0x00020400010d7983 */ /* 0x000ee20000300800 */
[----:B------:R-:W-:Y:S01]  /*13b30*/  IADD3 R6, R6, UR18, RZ ;  /* 0x0000001206067c10 */ /* 0x000fe2000fffe0ff */
[----:B------:R-:W-:Y:S01]  /*13b40*/  UISETP.GE.U32.AND UP0, UPT, UR18, 0x5, UPT ;  /* 0x000000051200788c */ /* 0x000fe2000bf06070 */
[----:B------:R-:W-:Y:S01]  /*13b50*/  BSSY B1, `(.L_x_563) ;  /* 0x0000074000017945 */ /* 0x000fe20003800000 */
[----:B------:R-:W-:Y:S02]  /*13b60*/  MOV R9, 0xffffffff ;  /* 0xffffffff00097802 */ /* 0x000fe40000000f00 */
[----:B------:R-:W-:-:S02]  /*13b70*/  PRMT R4, RZ, 0x7610, R4 ;  /* 0x00007610ff047816 */ /* 0x000fc40000000004 */
[----:B------:R-:W-:Y:S02]  /*13b80*/  PLOP3.LUT P1, PT, PT, PT, UP0, 0x80, 0x0 ;  /* 0x000000000000781c */ /* 0x000fe40003f2f008 */
[----:B------:R-:W0:Y:S01]  /*13b90*/  @P0 S2R R3, SR_CgaCtaId ;  /* 0x0000000000030919 */ /* 0x000e220000008800 */
[----:B------:R-:W-:Y:S02]  /*13ba0*/  @P0 MOV R2, 0x400 ;  /* 0x0000040000020802 */ /* 0x000fe40000000f00 */
[----:B------:R-:W-:Y:S02]  /*13bb0*/  PRMT R8, RZ, 0x7610, R8 ;  /* 0x00007610ff087816 */ /* 0x000fe40000000008 */
[----:B0-----:R-:W-:-:S04]  /*13bc0*/  @P0 LEA R2, R3, R2, 0x18 ;  /* 0x0000000203020211 */ /* 0x001fc800078ec0ff */
[----:B------:R0:W-:Y:S01]  /*13bd0*/  @P0 SYNCS.ARRIVE.TRANS64.A1T0 RZ, [R2+URZ+0x68], RZ ;  /* 0x000068ff02ff09a7 */ /* 0x0001e2000810003f */
[----:B------:R-:W-:Y:S01]  /*13be0*/  ISETP.GT.U32.AND P0, PT, R6, 0x4, PT ;  /* 0x000000040600780c */ /* 0x000fe20003f04070 */
[----:B0-----:R-:W-:-:S05]  /*13bf0*/  IMAD.U32 R2, RZ, RZ, UR18 ;  /* 0x00000012ff027e24 */ /* 0x001fca000f8e00ff */
[----:B------:R-:W-:Y:S01]  /*13c00*/  ISETP.LT.U32.AND P0, PT, R2, 0x5, P0 ;  /* 0x000000050200780c */ /* 0x000fe20000701070 */
[----:B------:R-:W-:-:S04]  /*13c10*/  IMAD.WIDE.U32 R2, R6, -0x33333333, RZ ;  /* 0xcccccccd06027825 */ /* 0x000fc800078e00ff */
[----:B------:R-:W-:Y:S01]  /*13c20*/  IMAD.MOV.U32 R2, RZ, RZ, -0x1 ;  /* 0xffffffffff027424 */ /* 0x000fe200078e00ff */
[----:B------:R-:W-:Y:S02]  /*13c30*/  SHF.R.U32.HI R5, RZ, 0x2, R3 ;  /* 0x00000002ff057819 */ /* 0x000fe40000011603 */
[----:B------:R-:W-:-:S03]  /*13c40*/  SEL R3, RZ, 0x1, !P0 ;  /* 0x00000001ff037807 */ /* 0x000fc60004000000 */
[----:B------:R-:W-:Y:S01]  /*13c50*/  IMAD R6, R5, -0x5, R6 ;  /* 0xfffffffb05067824 */ /* 0x000fe200078e0206 */
[----:B------:R-:W-:Y:S01]  /*13c60*/  LOP3.LUT R0, R0, R3, RZ, 0x3c, !PT ;  /* 0x0000000300007212 */ /* 0x000fe200078e3cff */
[----:B------:R-:W-:-:S03]  /*13c70*/  IMAD.MOV.U32 R3, RZ, RZ, -0x1 ;  /* 0xffffffffff037424 */ /* 0x000fc600078e00ff */
[----:B------:R-:W-:Y:S02]  /*13c80*/  @P1 LOP3.LUT R0, R0, 0x1, R5, 0x78, !PT ;  /* 0x0000000100001812 */ /* 0x000fe400078e7805 */
[----:B---3--:R-:W-:-:S04]  /*13c90*/  IADD3 R13, P0, R13, UR24, RZ ;  /* 0x000000180d0d7c10 */ /* 0x008fc8000ff1e0ff */
[----:B--2---:R-:W-:Y:S01]  /*13ca0*/  IADD3.X R15, R15, UR20, RZ, P0, !PT ;  /* 0x000000140f0f7c10 */ /* 0x004fe200087fe4ff */
[----:B------:R0:W-:Y:S01]  /*13cb0*/  STL [R1+0x204], R13 ;  /* 0x0002040d01007387 */ /* 0x0001e20000100800 */
[----:B------:R-:W-:-:S03]  /*13cc0*/  ISETP.GE.U32.AND P0, PT, R13, UR6, PT ;  /* 0x000000060d007c0c */ /* 0x000fc6000bf06070 */
[----:B------:R0:W-:Y:S01]  /*13cd0*/  STL [R1+0x200], R15 ;  /* 0x0002000f01007387 */ /* 0x0001e20000100800 */
[----:B------:R-:W-:-:S13]  /*13ce0*/  ISETP.GE.U32.AND.EX P0, PT, R15, UR7, PT, P0 ;  /* 0x000000070f007c0c */ /* 0x000fda000bf06100 */
[----:B0-----:R-:W-:Y:S05]  /*13cf0*/  @P0 BRA `(.L_x_564) ;  /* 0x0000000400640947 */ /* 0x001fea0003800000 */
[----:B------:R-:W0:Y:S01]  /*13d00*/  S2R R7, SR_CTAID.X ;  /* 0x0000000000077919 */ /* 0x000e220000002500 */
[----:B------:R-:W-:Y:S01]  /*13d10*/  ULDC UR6, c[0x0][0x150] ;  /* 0x0000540000067ab9 */ /* 0x000fe20000000800 */
[----:B------:R-:W1:Y:S01]  /*13d20*/  LDC R4, c[0x0][0x144] ;  /* 0x00005100ff047b82 */ /* 0x000e620000000800 */
[----:B------:R-:W-:Y:S01]  /*13d30*/  UISETP.NE.AND UP0, UPT, UR46, URZ, UPT ;  /* 0x0000003f2e00728c */ /* 0x000fe2000bf05270 */
[----:B------:R-:W2:Y:S01]  /*13d40*/  S2R R5, SR_CTAID.Y ;  /* 0x0000000000057919 */ /* 0x000ea20000002600 */
[----:B------:R-:W-:-:S04]  /*13d50*/  ULDC UR9, c[0x0][0x630] ;  /* 0x00018c0000097ab9 */ /* 0x000fc80000000800 */
[----:B------:R-:W-:Y:S01]  /*13d60*/  PLOP3.LUT P0, PT, PT, PT, UP0, 0x80, 0x0 ;  /* 0x000000000000781c */ /* 0x000fe20003f0f008 */
[----:B------:R-:W3:Y:S01]  /*13d70*/  LDC R10, c[0x0][0x148] ;  /* 0x00005200ff0a7b82 */ /* 0x000ee20000000800 */
[----:B0-----:R-:W-:Y:S02]  /*13d80*/  I2FP.F32.U32 R2, R7 ;  /* 0x0000000700027245 */ /* 0x001fe40000201000 */
[----:B--2---:R-:W-:-:S03]  /*13d90*/  I2FP.F32.U32 R3, R5 ;  /* 0x0000000500037245 */ /* 0x004fc60000201000 */
[----:B------:R-:W-:Y:S01]  /*13da0*/  FMUL R2, R2, UR6 ;  /* 0x0000000602027c20 */ /* 0x000fe20008400000 */
[----:B------:R-:W-:Y:S02]  /*13db0*/  ULDC UR6, c[0x0][0x154] ;  /* 0x0000550000067ab9 */ /* 0x000fe40000000800 */
[----:B------:R-:W-:Y:S01]  /*13dc0*/  FMUL R9, R3, UR6 ;  /* 0x0000000603097c20 */ /* 0x000fe20008400000 */
[----:B------:R-:W-:Y:S02]  /*13dd0*/  ULDC.64 UR6, c[0x0][0x628] ;  /* 0x00018a0000067ab9 */ /* 0x000fe40000000a00 */
[----:B------:R-:W0:Y:S08]  /*13de0*/  F2I.U32.TRUNC.NTZ R2, R2 ;  /* 0x0000000200027305 */ /* 0x000e30000020f000 */
[----:B------:R-:W2:Y:S01]  /*13df0*/  F2I.U32.TRUNC.NTZ R9, R9 ;  /* 0x0000000900097305 */ /* 0x000ea2000020f000 */
[----:B0-----:R-:W-:-:S02]  /*13e00*/  IMAD.MOV R3, RZ, RZ, -R2 ;  /* 0x000000ffff037224 */ /* 0x001fc400078e0a02 */
[----:B------:R-:W-:Y:S02]  /*13e10*/  IMAD.MOV.U32 R2, RZ, RZ, R13 ;  /* 0x000000ffff027224 */ /* 0x000fe400078e000d */
[----:B-1----:R-:W-:Y:S02]  /*13e20*/  IMAD R7, R4, R3, R7 ;  /* 0x0000000304077224 */ /* 0x002fe400078e0207 */
[----:B--2---:R-:W-:-:S04]  /*13e30*/  IMAD.MOV R3, RZ, RZ, -R9 ;  /* 0x000000ffff037224 */ /* 0x004fc800078e0a09 */
[----:B---3--:R-:W-:Y:S01]  /*13e40*/  @P0 IMAD R7, R10, R3, R5 ;  /* 0x000000030a070224 */ /* 0x008fe200078e0205 */
[----:B------:R-:W-:Y:S02]  /*13e50*/  ISETP.NE.U32.AND P0, PT, RZ, UR6, PT ;  /* 0x00000006ff007c0c */ /* 0x000fe4000bf05070 */
[----:B------:R-:W-:Y:S02]  /*13e60*/  MOV R3, R15 ;  /* 0x0000000f00037202 */ /* 0x000fe40000000f00 */
[----:B------:R-:W-:-:S13]  /*13e70*/  ISETP.NE.AND.EX P0, PT, RZ, UR7, PT, P0 ;  /* 0x00000007ff007c0c */ /* 0x000fda000bf05300 */
[----:B------:R-:W-:Y:S05]  /*13e80*/  @!P0 BRA `(.L_x_565) ;  /* 0x0000000000288947 */ /* 0x000fea0003800000 */
[----:B------:R-:W-:Y:S02]  /*13e90*/  ULDC UR8, c[0x0][0x634] ;  /* 0x00018d0000087ab9 */ /* 0x000fe40000000800 */
[----:B------:R-:W-:-:S05]  /*13ea0*/  IADD3 R3, P0, R13, UR8, RZ ;  /* 0x000000080d037c10 */ /* 0x000fca000ff1e0ff */
[----:B------:R-:W-:-:S04]  /*13eb0*/  IMAD.X R9, RZ, RZ, R15, P0 ;  /* 0x000000ffff097224 */ /* 0x000fc800000e060f */
[----:B------:R-:W-:-:S04]  /*13ec0*/  IMAD.WIDE.U32 R4, R9, UR6, RZ ;  /* 0x0000000609047c25 */ /* 0x000fc8000f8e00ff */
[----:B------:R-:W-:-:S04]  /*13ed0*/  IMAD.WIDE.U32 R4, P0, R3, UR7, R4 ;  /* 0x0000000703047c25 */ /* 0x000fc8000f800004 */
[----:B------:R-:W-:-:S04]  /*13ee0*/  IMAD.WIDE.U32 R2, R3, UR6, RZ ;  /* 0x0000000603027c25 */ /* 0x000fc8000f8e00ff */
[----:B------:R-:W-:Y:S01]  /*13ef0*/  IMAD.MOV.U32 R2, RZ, RZ, R5 ;  /* 0x000000ffff027224 */ /* 0x000fe200078e0005 */
[----:B------:R-:W-:Y:S01]  /*13f00*/  IADD3 RZ, P1, R3, R4, RZ ;  /* 0x0000000403ff7210 */ /* 0x000fe20007f3e0ff */
[----:B------:R-:W-:-:S04]  /*13f10*/  IMAD.X R3, RZ, RZ, RZ, P0 ;  /* 0x000000ffff037224 */ /* 0x000fc800000e06ff */
[----:B------:R-:W-:-:S08]  /*13f20*/  IMAD.WIDE.U32.X R2, R9, UR7, R2, P1 ;  /* 0x0000000709027c25 */ /* 0x000fd000088e0402 */
.L_x_565:
[--C-:B------:R-:W-:Y:S01]  /*13f30*/  SHF.R.U64 R9, R2, UR9, R3.reuse ;  /* 0x0000000902097c19 */ /* 0x100fe20008001203 */
[----:B------:R-:W-:Y:S01]  /*13f40*/  ULDC.64 UR6, c[0x0][0x620] ;  /* 0x0001880000067ab9 */ /* 0x000fe20000000a00 */
[----:B------:R-:W-:Y:S01]  /*13f50*/  SHF.R.U32.HI R2, RZ, UR9, R3 ;  /* 0x00000009ff027c19 */ /* 0x000fe20008011603 */
[----:B------:R-:W-:Y:S01]  /*13f60*/  IMAD.MOV.U32 R3, RZ, RZ, R15 ;  /* 0x000000ffff037224 */ /* 0x000fe200078e000f */
[----:B------:R-:W-:Y:S01]  /*13f70*/  IADD3 R11, P0, RZ, -R9, RZ ;  /* 0x80000009ff0b7210 */ /* 0x000fe20007f1e0ff */
[----:B------:R-:W-:-:S03]  /*13f80*/  ULDC.64 UR8, c[0x0][0x640] ;  /* 0x0001900000087ab9 */ /* 0x000fc60000000a00 */
[----:B------:R-:W-:Y:S02]  /*13f90*/  IADD3.X R2, RZ, ~R2, RZ, P0, !PT ;  /* 0x80000002ff027210 */ /* 0x000fe400007fe4ff */
[----:B------:R-:W-:-:S03]  /*13fa0*/  ISETP.NE.U32.AND P0, PT, RZ, UR8, PT ;  /* 0x00000008ff007c0c */ /* 0x000fc6000bf05070 */
[----:B------:R-:W-:Y:S01]  /*13fb0*/  IMAD R2, R2, UR6, RZ ;  /* 0x0000000602027c24 */ /* 0x000fe2000f8e02ff */
[----:B------:R-:W-:-:S03]  /*13fc0*/  ISETP.NE.AND.EX P0, PT, RZ, UR9, PT, P0 ;  /* 0x00000009ff007c0c */ /* 0x000fc6000bf05300 */
[----:B------:R-:W-:Y:S02]  /*13fd0*/  IMAD R5, R11, UR7, R2 ;  /* 0x000000070b057c24 */ /* 0x000fe4000f8e0202 */
[----:B------:R-:W-:-:S04]  /*13fe0*/  IMAD.MOV.U32 R2, RZ, RZ, R13 ;  /* 0x000000ffff027224 */ /* 0x000fc800078e000d */
[----:B------:R-:W-:Y:S01]  /*13ff0*/  IMAD.WIDE.U32 R2, R11, UR6, R2 ;  /* 0x000000060b027c25 */ /* 0x000fe2000f8e0002 */
[----:B------:R-:W-:-:S03]  /*14000*/  ULDC UR6, c[0x0][0x618] ;  /* 0x0001860000067ab9 */ /* 0x000fc60000000800 */
[----:B------:R-:W-:-:S05]  /*14010*/  IMAD.IADD R3, R3, 0x1, R5 ;  /* 0x0000000103037824 */ /* 0x000fca00078e0205 */
[--C-:B------:R-:W-:Y:S02]  /*14020*/  SHF.R.U64 R10, R2, UR6, R3.reuse ;  /* 0x00000006020a7c19 */ /* 0x100fe40008001203 */
[----:B------:R-:W-:Y:S01]  /*14030*/  SHF.R.U32.HI R3, RZ, UR6, R3 ;  /* 0x00000006ff037c19 */ /* 0x000fe20008011603 */
[----:B------:R-:W-:-:S03]  /*14040*/  ULDC UR6, c[0x0][0x608] ;  /* 0x0001820000067ab9 */ /* 0x000fc60000000800 */
[--C-:B------:R-:W-:Y:S02]  /*14050*/  SHF.R.U64 R12, R10, UR6, R3.reuse ;  /* 0x000000060a0c7c19 */ /* 0x100fe40008001203 */
[----:B------:R-:W-:Y:S01]  /*14060*/  SHF.R.U32.HI R3, RZ, UR6, R3 ;  /* 0x00000006ff037c19 */ /* 0x000fe20008011603 */
[----:B------:R-:W-:-:S03]  /*14070*/  ULDC UR6, c[0x0][0x658] ;  /* 0x0001960000067ab9 */ /* 0x000fc60000000800 */
[--C-:B------:R-:W-:Y:S02]  /*14080*/  SHF.R.U32.HI R13, RZ, UR6, R3.reuse ;  /* 0x00000006ff0d7c19 */ /* 0x100fe40008011603 */
[----:B------:R-:W-:-:S03]  /*14090*/  SHF.R.U64 R11, R12, UR6, R3 ;  /* 0x000000060c0b7c19 */ /* 0x000fc60008001203 */
[----:B------:R-:W-:Y:S01]  /*140a0*/  IMAD.MOV.U32 R3, RZ, RZ, R13 ;  /* 0x000000ffff037224 */ /* 0x000fe200078e000d */
[----:B------:R-:W-:Y:S01]  /*140b0*/  MOV R2, R11 ;  /* 0x0000000b00027202 */ /* 0x000fe20000000f00 */
[----:B------:R-:W-:Y:S06]  /*140c0*/  @!P0 BRA `(.L_x_566) ;  /* 0x0000000000288947 */ /* 0x000fec0003800000 */
[----:B------:R-:W-:Y:S02]  /*140d0*/  ULDC UR6, c[0x0][0x64c] ;  /* 0x0001930000067ab9 */ /* 0x000fe40000000800 */
[----:B------:R-:W-:-:S05]  /*140e0*/  IADD3 R3, P0, R11, UR6, RZ ;  /* 0x000000060b037c10 */ /* 0x000fca000ff1e0ff */
[----:B------:R-:W-:-:S04]  /*140f0*/  IMAD.X R13, RZ, RZ, R13, P0 ;  /* 0x000000ffff0d7224 */ /* 0x000fc800000e060d */
[----:B------:R-:W-:-:S04]  /*14100*/  IMAD.WIDE.U32 R4, R13, UR8, RZ ;  /* 0x000000080d047c25 */ /* 0x000fc8000f8e00ff */
[----:B------:R-:W-:-:S04]  /*14110*/  IMAD.WIDE.U32 R4, P0, R3, UR9, R4 ;  /* 0x0000000903047c25 */ /* 0x000fc8000f800004 */
[----:B------:R-:W-:Y:S01]  /*14120*/  IMAD.WIDE.U32 R2, R3, UR8, RZ ;  /* 0x0000000803027c25 */ /* 0x000fe2000f8e00ff */
[----:B------:R-:W-:-:S04]  /*14130*/  MOV R2, R5 ;  /* 0x0000000500027202 */ /* 0x000fc80000000f00 */
[----:B------:R-:W-:Y:S01]  /*14140*/  IADD3 RZ, P1, R3, R4, RZ ;  /* 0x0000000403ff7210 */ /* 0x000fe20007f3e0ff */
[----:B------:R-:W-:-:S04]  /*14150*/  IMAD.X R3, RZ, RZ, RZ, P0 ;  /* 0x000000ffff037224 */ /* 0x000fc800000e06ff */
[----:B------:R-:W-:-:S08]  /*14160*/  IMAD.WIDE.U32.X R2, R13, UR9, R2, P1 ;  /* 0x000000090d027c25 */ /* 0x000fd000088e0402 */
.L_x_566:
[----:B------:R-:W-:Y:S01]  /*14170*/  ULDC UR6, c[0x0][0x648] ;  /* 0x0001920000067ab9 */ /* 0x000fe20000000800 */
[----:B------:R-:W-:Y:S01]  /*14180*/  LOP3.LUT R12, R12, UR16, RZ, 0xc0, !PT ;  /* 0x000000100c0c7c12 */ /* 0x000fe2000f8ec0ff */
[----:B------:R-:W-:Y:S01]  /*14190*/  UISETP.NE.AND UP0, UPT, UR46, URZ, UPT ;  /* 0x0000003f2e00728c */ /* 0x000fe2000bf05270 */
[----:B------:R-:W-:Y:S01]  /*141a0*/  SHF.R.U64 R3, R2, UR6, R3 ;  /* 0x0000000602037c19 */ /* 0x000fe20008001203 */
[----:B------:R-:W-:Y:S01]  /*141b0*/  ULDC UR6, c[0x0][0x638] ;  /* 0x00018e0000067ab9 */ /* 0x000fe20000000800 */
[----:B------:R-:W-:-:S03]  /*141c0*/  IMAD.MOV.U32 R4, RZ, RZ, 0x1 ;  /* 0x00000001ff047424 */ /* 0x000fc600078e00ff */
[----:B------:R-:W-:Y:S01]  /*141d0*/  IMAD.MOV R2, RZ, RZ, -R3 ;  /* 0x000000ffff027224 */ /* 0x000fe200078e0a03 */
[----:B------:R-:W-:Y:S01]  /*141e0*/  PLOP3.LUT P0, PT, PT, PT, UP0, 0x40, 0x0 ;  /* 0x000000000000781c */ /* 0x000fe20003f0e808 */
[----:B------:R-:W-:Y:S01]  /*141f0*/  IMAD R12, R3, UR5, R12 ;  /* 0x00000005030c7c24 */ /* 0x000fe2000f8e020c */
[----:B------:R-:W-:Y:S01]  /*14200*/  PLOP3.LUT P1, PT, PT, PT, UP0, 0x40, 0x0 ;  /* 0x000000000000781c */ /* 0x000fe20003f2e808 */
[----:B------:R-:W-:Y:S01]  /*14210*/  IMAD R11, R2, UR6, R11 ;  /* 0x00000006020b7c24 */ /* 0x000fe2000f8e020b */
[----:B------:R-:W-:Y:S01]  /*14220*/  ULDC UR6, c[0x0][0x610] ;  /* 0x0001840000067ab9 */ /* 0x000fe20000000800 */
[----:B------:R-:W-:Y:S01]  /*14230*/  LOP3.LUT R2, R10, UR4, RZ, 0xc0, !PT ;  /* 0x000000040a027c12 */ /* 0x000fe2000f8ec0ff */
[----:B------:R-:W-:Y:S01]  /*14240*/  IMAD R7, R12, UR6, R7 ;  /* 0x000000060c077c24 */ /* 0x000fe2000f8e0207 */
[----:B------:R-:W-:-:S03]  /*14250*/  ULDC UR6, c[0x0][0x600] ;  /* 0x0001800000067ab9 */ /* 0x000fc60000000800 */
[----:B------:R-:W-:-:S05]  /*14260*/  IMAD R2, R11, UR6, R2 ;  /* 0x000000060b027c24 */ /* 0x000fca000f8e0202 */
[----:B------:R-:W-:Y:S02]  /*14270*/  SEL R3, R2, R7, P0 ;  /* 0x0000000702037207 */ /* 0x000fe40000000000 */
[----:B------:R-:W-:-:S07]  /*14280*/  SEL R2, R7, R2, P1 ;  /* 0x0000000207027207 */ /* 0x000fce0000800000 */
.L_x_564:
[----:B------:R-:W-:Y:S05]  /*14290*/  BSYNC B1 ;  /* 0x0000000000017941 */ /* 0x000fea0003800000 */
.L_x_563:
[----:B------:R-:W-:-:S13]  /*142a0*/  LOP3.LUT P0, RZ, R4, 0xff, RZ, 0xc0, !PT ;  /* 0x000000ff04ff7812 */ /* 0x000fda000780c0ff */
[----:B------:R-:W-:Y:S05]  /*142b0*/  @P0 BRA `(.L_x_567) ;  /* 0xfffffff4000c0947 */ /* 0x000fea000383ffff */
[----:B------:R-:W-:Y:S05]  /*142c0*/  BSYNC B0 ;  /* 0x0000000000007941 */ /* 0x000fea0003800000 */
.L_x_556:
[----:B------:R-:W-:-:S03]  /*142d0*/  UMOV UR6, 0xffffffff ;  /* 0xffffffff00067882 */ /* 0x000fc60000000000 */
[----:B------:R-:W-:Y:S05]  /*142e0*/  BRA.DIV UR6, `(.L_x_568) ;  /* 0x00000006063c7947 */ /* 0x000fea000b800000 */
[----:B------:R-:W-:-:S13]  /*142f0*/  ELECT P6, URZ, PT ;  /* 0x00000000003f782f */ /* 0x000fda00038c0000 */
.L_x_583:
[----:B------:R-:W-:Y:S04]  /*14300*/  BSSY B0, `(.L_x_569) ;  /* 0x0000035000007945 */ /* 0x000fe80003800000 */
[----:B------:R-:W-:Y:S05]  /*14310*/  @!P6 BRA `(.L_x_570) ;  /* 0x0000000000cce947 */ /* 0x000fea0003800000 */
[----:B------:R-:W-:-:S04]  /*14320*/  ULOP3.LUT UR6, UR40, 0x2, URZ, 0xfc, !UPT ;  /* 0x0000000228067892 */ /* 0x000fc8000f8efc3f */
[----:B------:R-:W-:-:S06]  /*14330*/  UISETP.NE.AND UP0, UPT, UR6, 0x3, UPT ;  /* 0x000000030600788c */ /* 0x000fcc000bf05270 */
[----:B------:R-:W-:-:S13]  /*14340*/  PLOP3.LUT P0, PT, PT, PT, UP0, 0x80, 0x0 ;  /* 0x000000000000781c */ /* 0x000fda0003f0f008 */
[----:B------:R-:W-:Y:S05]  /*14350*/  @!P0 BRA `(.L_x_571) ;  /* 0x0000000000048947 */ /* 0x000fea0003800000 */
[----:B------:R-:W-:Y:S01]  /*14360*/  BPT.TRAP 0x1 ;  /* 0x000000040000795c */ /* 0x000fe20000300000 */
.L_x_571:
[----:B------:R-:W0:Y:S01]  /*14370*/  S2R R3, SR_CgaCtaId ;  /* 0x0000000000037919 */ /* 0x000e220000008800 */
[----:B------:R-:W-:-:S04]  /*14380*/  MOV R2, 0x400 ;  /* 0x0000040000027802 */ /* 0x000fc80000000f00 */
[----:B0-----:R-:W-:Y:S02]  /*14390*/  LEA R3, R3, R2, 0x18 ;  /* 0x0000000203037211 */ /* 0x001fe400078ec0ff */
[----:B------:R-:W-:-:S03]  /*143a0*/  SHF.L.U32 R2, R0, 0x1f, RZ ;  /* 0x0000001f00027819 */ /* 0x000fc600000006ff */
[----:B------:R-:W-:-:S05]  /*143b0*/  VIADD R3, R3, 0x28 ;  /* 0x0000002803037836 */ /* 0x000fca0000000000 */
[----:B------:R-:W-:-:S04]  /*143c0*/  LEA R5, R6, R3, 0x3 ;  /* 0x0000000306057211 */ /* 0x000fc800078e18ff */
[----:B------:R-:W0:Y:S02]  /*143d0*/  SYNCS.PHASECHK.TRANS64.TRYWAIT P0, [R5+URZ], R2 ;  /* 0x00000002050075a7 */ /* 0x000e24000800017f */
[----:B0-----:R-:W-:Y:S05]  /*143e0*/  @!P0 BRA `(.L_x_572) ;  /* 0x00000004001c8947 */ /* 0x001fea0003800000 */
.L_x_584:
[----:B------:R-:W-:-:S05]  /*143f0*/  VIADD R6, R6, 0x1 ;  /* 0x0000000106067836 */ /* 0x000fca0000000000 */
[----:B------:R-:W-:-:S04]  /*14400*/  ISETP.NE.AND P0, PT, R6, 0x5, PT ;  /* 0x000000050600780c */ /* 0x000fc80003f05270 */
[----:B0-----:R-:W-:Y:S02]  /*14410*/  SEL R5, RZ, 0x1, P0 ;  /* 0x00000001ff057807 */ /* 0x001fe40000000000 */
[----:B------:R-:W-:Y:S02]  /*14420*/  SEL R6, R6, RZ, P0 ;  /* 0x000000ff06067207 */ /* 0x000fe40000000000 */
[----:B------:R-:W-:-:S03]  /*14430*/  LOP3.LUT R5, R0, R5, RZ, 0x3c, !PT ;  /* 0x0000000500057212 */ /* 0x000fc600078e3cff */
[----:B------:R-:W-:Y:S01]  /*14440*/  IMAD R7, R6, 0x8, R3 ;  /* 0x0000000806077824 */ /* 0x000fe200078e0203 */
[----:B------:R-:W-:-:S04]  /*14450*/  SHF.L.U32 R0, R5, 0x1f, RZ ;  /* 0x0000001f05007819 */ /* 0x000fc800000006ff */
[----:B------:R-:W0:Y:S02]  /*14460*/  SYNCS.PHASECHK.TRANS64.TRYWAIT P0, [R7+URZ], R0 ;  /* 0x00000000070075a7 */ /* 0x000e24000800017f */
[----:B0-----:R-:W-:Y:S05]  /*14470*/  @!P0 BRA `(.L_x_573) ;  /* 0x00000004000c8947 */ /* 0x001fea0003800000 */
.L_x_585:
[----:B0-----:R-:W-:-:S05]  /*14480*/  VIADD R0, R6, 0x1 ;  /* 0x0000000106007836 */ /* 0x001fca0000000000 */
[----:B------:R-:W-:-:S04]  /*14490*/  ISETP.NE.AND P0, PT, R0, 0x5, PT ;  /* 0x000000050000780c */ /* 0x000fc80003f05270 */
[----:B------:R-:W-:Y:S02]  /*144a0*/  SEL R2, RZ, 0x1, P0 ;  /* 0x00000001ff027807 */ /* 0x000fe40000000000 */
[----:B------:R-:W-:Y:S02]  /*144b0*/  SEL R4, R0, RZ, P0 ;  /* 0x000000ff00047207 */ /* 0x000fe40000000000 */
[----:B------:R-:W-:Y:S02]  /*144c0*/  LOP3.LUT R5, R5, R2, RZ, 0x3c, !PT ;  /* 0x0000000205057212 */ /* 0x000fe400078e3cff */
[----:B------:R-:W-:Y:S02]  /*144d0*/  LEA R7, R4, R3, 0x3 ;  /* 0x0000000304077211 */ /* 0x000fe400078e18ff */
[----:B------:R-:W-:-:S04]  /*144e0*/  SHF.L.U32 R0, R5, 0x1f, RZ ;  /* 0x0000001f05007819 */ /* 0x000fc800000006ff */
[----:B------:R-:W0:Y:S02]  /*144f0*/  SYNCS.PHASECHK.TRANS64.TRYWAIT P0, [R7+URZ], R0 ;  /* 0x00000000070075a7 */ /* 0x000e24000800017f */
[----:B0-----:R-:W-:Y:S05]  /*14500*/  @!P0 BRA `(.L_x_574) ;  /* 0x0000000000fc8947 */ /* 0x001fea0003800000 */
.L_x_586:
[----:B0-----:R-:W-:-:S05]  /*14510*/  VIADD R0, R4, 0x1 ;  /* 0x0000000104007836 */ /* 0x001fca0000000000 */
[----:B------:R-:W-:-:S04]  /*14520*/  ISETP.NE.AND P0, PT, R0, 0x5, PT ;  /* 0x000000050000780c */ /* 0x000fc80003f05270 */
[----:B------:R-:W-:Y:S02]  /*14530*/  SEL R2, RZ, 0x1, P0 ;  /* 0x00000001ff027807 */ /* 0x000fe40000000000 */
[----:B------:R-:W-:Y:S02]  /*14540*/  SEL R4, R0, RZ, P0 ;  /* 0x000000ff00047207 */ /* 0x000fe40000000000 */
[----:B------:R-:W-:-:S03]  /*14550*/  LOP3.LUT R5, R5, R2, RZ, 0x3c, !PT ;  /* 0x0000000205057212 */ /* 0x000fc600078e3cff */
[----:B------:R-:W-:Y:S01]  /*14560*/  IMAD R7, R4, 0x8, R3 ;  /* 0x0000000804077824 */ /* 0x000fe200078e0203 */
[----:B------:R-:W-:-:S04]  /*14570*/  SHF.L.U32 R0, R5, 0x1f, RZ ;  /* 0x0000001f05007819 */ /* 0x000fc800000006ff */
[----:B------:R-:W0:Y:S02]  /*14580*/  SYNCS.PHASECHK.TRANS64.TRYWAIT P0, [R7+URZ], R0 ;  /* 0x00000000070075a7 */ /* 0x000e24000800017f */
[----:B0-----:R-:W-:Y:S05]  /*14590*/  @!P0 BRA `(.L_x_575) ;  /* 0x0000000000ec8947 */ /* 0x001fea0003800000 */
.L_x_587:
[----:B0-----:R-:W-:-:S05]  /*145a0*/  VIADD R0, R4, 0x1 ;  /* 0x0000000104007836 */ /* 0x001fca0000000000 */
[----:B------:R-:W-:-:S04]  /*145b0*/  ISETP.NE.AND P0, PT, R0, 0x5, PT ;  /* 0x000000050000780c */ /* 0x000fc80003f05270 */
[----:B------:R-:W-:Y:S02]  /*145c0*/  SEL R2, RZ, 0x1, P0 ;  /* 0x00000001ff027807 */ /* 0x000fe40000000000 */
[----:B------:R-:W-:Y:S02]  /*145d0*/  SEL R0, R0, RZ, P0 ;  /* 0x000000ff00007207 */ /* 0x000fe40000000000 */
[----:B------:R-:W-:Y:S02]  /*145e0*/  LOP3.LUT R2, R5, R2, RZ, 0x3c, !PT ;  /* 0x0000000205027212 */ /* 0x000fe400078e3cff */
[----:B------:R-:W-:Y:S02]  /*145f0*/  LEA R3, R0, R3, 0x3 ;  /* 0x0000000300037211 */ /* 0x000fe400078e18ff */
[----:B------:R-:W-:-:S07]  /*14600*/  SHF.L.U32 R0, R2, 0x1f, RZ ;  /* 0x0000001f02007819 */ /* 0x000fce00000006ff */
.L_x_576:
[----:B0-----:R0:W1:Y:S02]  /*14610*/  SYNCS.PHASECHK.TRANS64.TRYWAIT P0, [R3+URZ], R0 ;  /* 0x00000000030075a7 */ /* 0x001064000800017f */
[----:B-1----:R-:W-:Y:S05]  /*14620*/  @!P0 NANOSLEEP.SYNCS 0x989680 ;  /* 0x009896800000895d */ /* 0x002fea0003900000 */
[----:B------:R-:W1:Y:S02]  /*14630*/  @!P0 SYNCS.PHASECHK.TRANS64 P0, [R3+URZ], R0 ;  /* 0x00000000030085a7 */ /* 0x000e64000800007f */
[----:B-1----:R-:W-:Y:S05]  /*14640*/  @!P0 BRA `(.L_x_576) ;  /* 0xfffffffc00f08947 */ /* 0x002fea000383ffff */
.L_x_570:
[----:B------:R-:W-:Y:S05]  /*14650*/  BSYNC B0 ;  /* 0x0000000000007941 */ /* 0x000fea0003800000 */
.L_x_569:
[----:B------:R-:W-:Y:S05]  /*14660*/  EXIT ;  /* 0x000000000000794d */ /* 0x000fea0003800000 */
.L_x_21:
[----:B--2---:R2:W3:Y:S02]  /*14670*/  SYNCS.PHASECHK.TRANS64.TRYWAIT P1, [R3+URZ], R2 ;  /* 0x00000002030075a7 */ /* 0x0044e4000802017f */
[----:B---3--:R-:W-:Y:S05]  /*14680*/  @!P1 NANOSLEEP.SYNCS 0x989680 ;  /* 0x009896800000995d */ /* 0x008fea0003900000 */
[----:B------:R-:W3:Y:S02]  /*14690*/  @!P1 SYNCS.PHASECHK.TRANS64 P1, [R3+URZ], R2 ;  /* 0x00000002030095a7 */ /* 0x000ee4000802007f */
[----:B---3--:R-:W-:Y:S05]  /*146a0*/  @!P1 BRA `(.L_x_21) ;  /* 0xfffffffc00f09947 */ /* 0x008fea000383ffff */
[----:B------:R-:W-:Y:S05]  /*146b0*/  BRA `(.L_x_20) ;  /* 0xfffffed0001c7947 */ /* 0x000fea000383ffff */
.L_x_26:
[----:B-1----:R1:W2:Y:S02]  /*146c0*/  SYNCS.PHASECHK.TRANS64.TRYWAIT P1, [R4+URZ], R5 ;  /* 0x00000005040075a7 */ /* 0x0022a4000802017f */
[----:B--2---:R-:W-:Y:S05]  /*146d0*/  @!P1 NANOSLEEP.SYNCS 0x989680 ;  /* 0x009896800000995d */ /* 0x004fea0003900000 */
[----:B------:R-:W2:Y:S02]  /*146e0*/  @!P1 SYNCS.PHASECHK.TRANS64 P1, [R4+URZ], R5 ;  /* 0x00000005040095a7 */ /* 0x000ea4000802007f */
[----:B--2---:R-:W-:Y:S05]  /*146f0*/  @!P1 BRA `(.L_x_26) ;  /* 0xfffffffc00f09947 */ /* 0x004fea000383ffff */
[----:B------:R-:W-:Y:S05]  /*14700*/  BRA `(.L_x_25) ;  /* 0xfffffee400707947 */ /* 0x000fea000383ffff */
.L_x_557:
[----:B------:R-:W-:Y:S01]  /*14710*/  BSSY B1, `(.L_x_577) ;  /* 0x0000006000017945 */ /* 0x000fe20003800000 */
[----:B------:R-:W-:-:S07]  /*14720*/  IMAD.MOV.U32 R15, RZ, RZ, -0x1 ;  /* 0xffffffffff0f7424 */ /* 0x000fce00078e00ff */
[----:B------:R-:W-:Y:S05]  /*14730*/  WARPSYNC.COLLECTIVE R15, `(.L_x_578) ;  /* 0x000000000f0c7348 */ /* 0x000fea0003c00000 */
[----:B------:R-:W-:Y:S02]  /*14740*/  ELECT P6, UR62, PT ;  /* 0x00000000003e782f */ /* 0x000fe400038c0000 */
[----:B------:R-:W-:Y:S01]  /*14750*/  MOV R14, UR62 ;  /* 0x0000003e000e7c02 */ /* 0x000fe20008000f00 */
[----:B------:R-:W-:Y:S10]  /*14760*/  ENDCOLLECTIVE ;  /* 0x000000000000791b */ /* 0x000ff40003800000 */
.L_x_578:
[----:B------:R-:W-:Y:S05]  /*14770*/  BSYNC B1 ;  /* 0x0000000000017941 */ /* 0x000fea0003800000 */
.L_x_577:
[----:B------:R-:W-:Y:S05]  /*14780*/  BRA `(.L_x_579) ;  /* 0xffffffec00e47947 */ /* 0x000fea000383ffff */
.L_x_560:
[----:B0-----:R0:W2:Y:S02]  /*14790*/  SYNCS.PHASECHK.TRANS64.TRYWAIT P0, [R10+URZ+0x28], R5 ;  /* 0x000028050a0075a7 */ /* 0x0010a4000800017f */
[----:B--2---:R-:W-:Y:S05]  /*147a0*/  @!P0 NANOSLEEP.SYNCS 0x989680 ;  /* 0x009896800000895d */ /* 0x004fea0003900000 */
[----:B------:R-:W2:Y:S02]  /*147b0*/  @!P0 SYNCS.PHASECHK.TRANS64 P0, [R10+URZ+0x28], R5 ;  /* 0x000028050a0085a7 */ /* 0x000ea4000800007f */
[----:B--2---:R-:W-:Y:S05]  /*147c0*/  @!P0 BRA `(.L_x_560) ;  /* 0xfffffffc00f08947 */ /* 0x004fea000383ffff */
[----:B------:R-:W-:Y:S05]  /*147d0*/  BRA `(.L_x_580) ;  /* 0xfffffff000247947 */ /* 0x000fea000383ffff */
.L_x_568:
[----:B------:R-:W-:Y:S01]  /*147e0*/  BSSY B0, `(.L_x_581) ;  /* 0x0000006000007945 */ /* 0x000fe20003800000 */
[----:B------:R-:W-:-:S07]  /*147f0*/  IMAD.MOV.U32 R15, RZ, RZ, -0x1 ;  /* 0xffffffffff0f7424 */ /* 0x000fce00078e00ff */
[----:B------:R-:W-:Y:S05]  /*14800*/  WARPSYNC.COLLECTIVE R15, `(.L_x_582) ;  /* 0x000000000f0c7348 */ /* 0x000fea0003c00000 */
[----:B------:R-:W-:Y:S02]  /*14810*/  ELECT P6, UR62, PT ;  /* 0x00000000003e782f */ /* 0x000fe400038c0000 */
[----:B------:R-:W-:Y:S01]  /*14820*/  MOV R14, UR62 ;  /* 0x0000003e000e7c02 */ /* 0x000fe20008000f00 */
[----:B------:R-:W-:Y:S10]  /*14830*/  ENDCOLLECTIVE ;  /* 0x000000000000791b */ /* 0x000ff40003800000 */
.L_x_582:
[----:B------:R-:W-:Y:S05]  /*14840*/  BSYNC B0 ;  /* 0x0000000000007941 */ /* 0x000fea0003800000 */
.L_x_581:
[----:B------:R-:W-:Y:S05]  /*14850*/  BRA `(.L_x_583) ;  /* 0xfffffff800a87947 */ /* 0x000fea000383ffff */
.L_x_572:
[----:B0-----:R0:W1:Y:S02]  /*14860*/  SYNCS.PHASECHK.TRANS64.TRYWAIT P0, [R5+URZ], R2 ;  /* 0x00000002050075a7 */ /* 0x001064000800017f */
[----:B-1----:R-:W-:Y:S05]  /*14870*/  @!P0 NANOSLEEP.SYNCS 0x989680 ;  /* 0x009896800000895d */ /* 0x002fea0003900000 */
[----:B------:R-:W1:Y:S02]  /*14880*/  @!P0 SYNCS.PHASECHK.TRANS64 P0, [R5+URZ], R2 ;  /* 0x00000002050085a7 */ /* 0x000e64000800007f */
[----:B-1----:R-:W-:Y:S05]  /*14890*/  @!P0 BRA `(.L_x_572) ;  /* 0xfffffffc00f08947 */ /* 0x002fea000383ffff */
[----:B------:R-:W-:Y:S05]  /*148a0*/  BRA `(.L_x_584) ;  /* 0xfffffff800d07947 */ /* 0x000fea000383ffff */
.L_x_573:
[----:B0-----:R0:W1:Y:S02]  /*148b0*/  SYNCS.PHASECHK.TRANS64.TRYWAIT P0, [R7+URZ], R0 ;  /* 0x00000000070075a7 */ /* 0x001064000800017f */
[----:B-1----:R-:W-:Y:S05]  /*148c0*/  @!P0 NANOSLEEP.SYNCS 0x989680 ;  /* 0x009896800000895d */ /* 0x002fea0003900000 */
[----:B------:R-:W1:Y:S02]  /*148d0*/  @!P0 SYNCS.PHASECHK.TRANS64 P0, [R7+URZ], R0 ;  /* 0x00000000070085a7 */ /* 0x000e64000800007f */
[----:B-1----:R-:W-:Y:S05]  /*148e0*/  @!P0 BRA `(.L_x_573) ;  /* 0xfffffffc00f08947 */ /* 0x002fea000383ffff */
[----:B------:R-:W-:Y:S05]  /*148f0*/  BRA `(.L_x_585) ;  /* 0xfffffff800e07947 */ /* 0x000fea000383ffff */
.L_x_574:
[----:B0-----:R0:W1:Y:S02]  /*14900*/  SYNCS.PHASECHK.TRANS64.TRYWAIT P0, [R7+URZ], R0 ;  /* 0x00000000070075a7 */ /* 0x001064000800017f */
[----:B-1----:R-:W-:Y:S05]  /*14910*/  @!P0 NANOSLEEP.SYNCS 0x989680 ;  /* 0x009896800000895d */ /* 0x002fea0003900000 */
[----:B------:R-:W1:Y:S02]  /*14920*/  @!P0 SYNCS.PHASECHK.TRANS64 P0, [R7+URZ], R0 ;  /* 0x00000000070085a7 */ /* 0x000e64000800007f */
[----:B-1----:R-:W-:Y:S05]  /*14930*/  @!P0 BRA `(.L_x_574) ;  /* 0xfffffffc00f08947 */ /* 0x002fea000383ffff */
[----:B------:R-:W-:Y:S05]  /*14940*/  BRA `(.L_x_586) ;  /* 0xfffffff800f07947 */ /* 0x000fea000383ffff */
.L_x_575:
[----:B0-----:R0:W1:Y:S02]  /*14950*/  SYNCS.PHASECHK.TRANS64.TRYWAIT P0, [R7+URZ], R0 ;  /* 0x00000000070075a7 */ /* 0x001064000800017f */
[----:B-1----:R-:W-:Y:S05]  /*14960*/  @!P0 NANOSLEEP.SYNCS 0x989680 ;  /* 0x009896800000895d */ /* 0x002fea0003900000 */
[----:B------:R-:W1:Y:S02]  /*14970*/  @!P0 SYNCS.PHASECHK.TRANS64 P0, [R7+URZ], R0 ;  /* 0x00000000070085a7 */ /* 0x000e64000800007f */
[----:B-1----:R-:W-:Y:S05]  /*14980*/  @!P0 BRA `(.L_x_575) ;  /* 0xfffffffc00f08947 */ /* 0x002fea000383ffff */
[----:B------:R-:W-:Y:S05]  /*14990*/  BRA `(.L_x_587) ;  /* 0xfffffffc00007947 */ /* 0x000fea000383ffff */
.L_x_588:
[----:B------:R-:W-:-:S00]  /*149a0*/  BRA `(.L_x_588) ;  /* 0xfffffffc00fc7947 */ /* 0x000fc0000383ffff */
[----:B------:R-:W-:-:S00]  /*149b0*/  NOP ;  /* 0x0000000000007918 */ /* 0x000fc00000000000 */
        /* <DEDUP_REMOVED lines=12> */
.L_x_589:


//--------------------- .nv.global.init           --------------------------
	.section	.nv.global.init,"aw",@progbits
.nv.global.init:
	.type		$str$22,@object
	.size		$str$22,($str$23 - $str$22)
$str$22:
        /*0000*/ 	.byte	0x6b, 0x5f, 0x74, 0x69, 0x6c, 0x65, 0x5f, 0x63, 0x6f, 0x75, 0x6e, 0x74, 0x20, 0x3e, 0x3d, 0x20
        /*0010*/ 	.byte	0x31, 0x00
	.type		$str$23,@object
	.size		$str$23,(__unnamed_1 - $str$23)
$str$23:
        /*0012*/ 	.byte	0x2f, 0x74, 0x6d, 0x70, 0x2f, 0x63, 0x75, 0x74, 0x6c, 0x61, 0x73, 0x73, 0x5f, 0x73, 0x77, 0x65
        /*0022*/ 	.byte	0x65, 0x70, 0x5f, 0x73, 0x72, 0x63, 0x2f, 0x69, 0x6e, 0x63, 0x6c, 0x75, 0x64, 0x65, 0x2f, 0x63
        /*0032*/ 	.byte	0x75, 0x74, 0x6c, 0x61, 0x73, 0x73, 0x2f, 0x67, 0x65, 0x6d, 0x6d, 0x2f, 0x63, 0x6f, 0x6c, 0x6c
        /*0042*/ 	.byte	0x65, 0x63, 0x74, 0x69, 0x76, 0x65, 0x2f, 0x73, 0x6d, 0x39, 0x30, 0x5f, 0x6d, 0x6d, 0x61, 0x5f
        /*0052*/ 	.byte	0x74, 0x6d, 0x61, 0x5f, 0x67, 0x6d, 0x6d, 0x61, 0x5f, 0x73, 0x73, 0x5f, 0x77, 0x61, 0x72, 0x70
        /*0062*/ 	.byte	0x73, 0x70, 0x65, 0x63, 0x69, 0x61, 0x6c, 0x69, 0x7a, 0x65, 0x64, 0x2e, 0x68, 0x70, 0x70, 0x00
	.type		__unnamed_1,@object
	.size		__unnamed_1,(.L_0 - __unnamed_1)
__unnamed_1:
        /* <DEDUP_REMOVED lines=174> */
        /*0b52*/ 	.byte	0x74, 0x69, 0x74, 0x79, 0x5d, 0x00
.L_0:


//--------------------- .nv.shared._ZN7cutlass13device_kernelINS_4gemm6kernel13GemmUniversalIN4cute5tupleIJiiiiEEENS1_10collective13CollectiveMmaINS1_34MainloopSm90TmaGmmaWarpSpecializedILi5ENS5_IJNS4_1CILi2EEESB_NSA_ILi1EEEEEENS1_35KernelTmaWarpSpecializedCooperativeEEENS5_IJNSA_ILi256EEESG_NSA_ILi64EEEEEEaNS5_IJlSC_lEEEaSJ_NS4_8TiledMMAINS4_8MMA_AtomIJNS4_4SM904GMMA27MMA_64x256x32_S32S8S8_SS_TNEEEENS4_6LayoutINS5_IJSB_SC_SC_EEENS5_IJSC_NSA_ILi0EEESS_EEEEENS5_IJNS4_10UnderscoreESV_SV_EEEEENS4_23SM90_TMA_LOAD_MULTICASTENS4_14ComposedLayoutINS4_7SwizzleILi2ELi4ELi3EEENS4_18smem_ptr_flag_bitsILi8EEENSQ_INS5_IJNSA_ILi8EEESH_EEENS5_IJSH_SC_EEEEEEEvNS4_8identityESY_S18_vS19_EENS_8epilogue10collective6detail29Sm90TmaWarpSpecializedAdapterINS1C_15DefaultEpilogueIaSJ_SJ_NS1B_6thread17LinearCombinationIaLi1EiiLNS1G_9ScaleType4KindE0ELNS_15FloatRoundStyleE2EaEENS1_15EpilogueDefaultEEEEEvvEEEEvNT_6ParamsE --------------------------
	.section	.nv.shared._ZN7cutlass13device_kernelINS_4gemm6kernel13GemmUniversalIN4cute5tupleIJiiiiEEENS1_10collective13CollectiveMmaINS1_34MainloopSm90TmaGmmaWarpSpecializedILi5ENS5_IJNS4_1CILi2EEESB_NSA_ILi1EEEEEENS1_35KernelTmaWarpSpecializedCooperativeEEENS5_IJNSA_ILi256EEESG_NSA_ILi64EEEEEEaNS5_IJlSC_lEEEaSJ_NS4_8TiledMMAINS4_8MMA_AtomIJNS4_4SM904GMMA27MMA_64x256x32_S32S8S8_SS_TNEEEENS4_6LayoutINS5_IJSB_SC_SC_EEENS5_IJSC_NSA_ILi0EEESS_EEEEENS5_IJNS4_10UnderscoreESV_SV_EEEEENS4_23SM90_TMA_LOAD_MULTICASTENS4_14ComposedLayoutINS4_7SwizzleILi2ELi4ELi3EEENS4_18smem_ptr_flag_bitsILi8EEENSQ_INS5_IJNSA_ILi8EEESH_EEENS5_IJSH_SC_EEEEEEEvNS4_8identityESY_S18_vS19_EENS_8epilogue10collective6detail29Sm90TmaWarpSpecializedAdapterINS1C_15DefaultEpilogueIaSJ_SJ_NS1B_6thread17LinearCombinationIaLi1EiiLNS1G_9ScaleType4KindE0ELNS_15FloatRoundStyleE2EaEENS1_15EpilogueDefaultEEEEEvvEEEEvNT_6ParamsE,"aw",@nobits
	.sectionflags	@""
	.align	16
	.zero		1024


//--------------------- .nv.shared.reserved.0     --------------------------
	.section	.nv.shared.reserved.0,"aw",@nobits
	.weak		__nv_reservedSMEM_offset_0_alias
	.size		__nv_reservedSMEM_offset_0_alias, 0, 0
	.other		__nv_reservedSMEM_offset_0_alias,@"STO_CUDA_RESERVED_SHARED STV_DEFAULT"
__nv_reservedSMEM_offset_0_alias:
	.zero		0


//--------------------- .nv.global                --------------------------
	.section	.nv.global,"aw",@nobits
.nv.global:
	.type		_ZN39_INTERNAL_18b17765_4_k_cu_98f16b7d_70294cute1_E,@object
	.size		_ZN39_INTERNAL_18b17765_4_k_cu_98f16b7d_70294cute1_E,(_ZN39_INTERNAL_18b17765_4_k_cu_98f16b7d_70294cuda3std3__45__cpo6cbeginE - _ZN39_INTERNAL_18b17765_4_k_cu_98f16b7d_70294cute1_E)
_ZN39_INTERNAL_18b17765_4_k_cu_98f16b7d_70294cute1_E:
	.zero		1
	.type		_ZN39_INTERNAL_18b17765_4_k_cu_98f16b7d_70294cuda3std3__45__cpo6cbeginE,@object
	.size		_ZN39_INTERNAL_18b17765_4_k_cu_98f16b7d_70294cuda3std3__45__cpo6cbeginE,(_ZN39_INTERNAL_18b17765_4_k_cu_98f16b7d_70294cuda3std3__48in_placeE - _ZN39_INTERNAL_18b17765_4_k_cu_98f16b7d_70294cuda3std3__45__cpo6cbeginE)
_ZN39_INTERNAL_18b17765_4_k_cu_98f16b7d_70294cuda3std3__45__cpo6cbeginE:
	.zero		1
	.type		_ZN39_INTERNAL_18b17765_4_k_cu_98f16b7d_70294cuda3std3__48in_placeE,@object
	.size		_ZN39_INTERNAL_18b17765_4_k_cu_98f16b7d_70294cuda3std3__48in_placeE,(_ZN39_INTERNAL_18b17765_4_k_cu_98f16b7d_70294cuda3std6ranges3__45__cpo9iter_moveE - _ZN39_INTERNAL_18b17765_4_k_cu_98f16b7d_70294cuda3std3__48in_placeE)
_ZN39_INTERNAL_18b17765_4_k_cu_98f16b7d_70294cuda3std3__48in_placeE:
	.zero		1
	.type		_ZN39_INTERNAL_18b17765_4_k_cu_98f16b7d_70294cuda3std6ranges3__45__cpo9iter_moveE,@object
	.size		_ZN39_INTERNAL_18b17765_4_k_cu_98f16b7d_70294cuda3std6ranges3__45__cpo9iter_moveE,(_ZN39_INTERNAL_18b17765_4_k_cu_98f16b7d_70294cuda3std3__45__cpo5beginE - _ZN39_INTERNAL_18b17765_4_k_cu_98f16b7d_70294cuda3std6ranges3__45__cpo9iter_moveE)
_ZN39_INTERNAL_18b17765_4_k_cu_98f16b7d_70294cuda3std6ranges3__45__cpo9iter_moveE:
	.zero		1
	.type		_ZN39_INTERNAL_18b17765_4_k_cu_98f16b7d_70294cuda3std3__45__cpo5beginE,@object
	.size		_ZN39_INTERNAL_18b17765_4_k_cu_98f16b7d_70294cuda3std3__45__cpo5beginE,(_ZN39_INTERNAL_18b17765_4_k_cu_98f16b7d_70294cuda3std3__441_GLOBAL__N__18b17765_4_k_cu_98f16b7d_70296ignoreE - _ZN39_INTERNAL_18b17765_4_k_cu_98f16b7d_70294cuda3std3__45__cpo5beginE)
_ZN39_INTERNAL_18b17765_4_k_cu_98f16b7d_70294cuda3std3__45__cpo5beginE:
	.zero		1
	.type		_ZN39_INTERNAL_18b17765_4_k_cu_98f16b7d_70294cuda3std3__441_GLOBAL__N__18b17765_4_k_cu_98f16b7d_70296ignoreE,@object
	.size		_ZN39_INTERNAL_18b17765_4_k_cu_98f16b7d_70294cuda3std3__441_GLOBAL__N__18b17765_4_k_cu_98f16b7d_70296ignoreE,(_ZN39_INTERNAL_18b17765_4_k_cu_98f16b7d_70294cute7productE - _ZN39_INTERNAL_18b17765_4_k_cu_98f16b7d_70294cuda3std3__441_GLOBAL__N__18b17765_4_k_cu_98f16b7d_70296ignoreE)
_ZN39_INTERNAL_18b17765_4_k_cu_98f16b7d_70294cuda3std3__441_GLOBAL__N__18b17765_4_k_cu_98f16b7d_70296ignoreE:
	.zero		1
	.type		_ZN39_INTERNAL_18b17765_4_k_cu_98f16b7d_70294cute7productE,@object
	.size		_ZN39_INTERNAL_18b17765_4_k_cu_98f16b7d_70294cute7productE,(_ZN39_INTERNAL_18b17765_4_k_cu_98f16b7d_70294cuda3std3__45__cpo3endE - _ZN39_INTERNAL_18b17765_4_k_cu_98f16b7d_70294cute7productE)
_ZN39_INTERNAL_18b17765_4_k_cu_98f16b7d_70294cute7productE:
	.zero		1
	.type		_ZN39_INTERNAL_18b17765_4_k_cu_98f16b7d_70294cuda3std3__45__cpo3endE,@object
	.size		_ZN39_INTERNAL_18b17765_4_k_cu_98f16b7d_70294cuda3std3__45__cpo3endE,(_ZN39_INTERNAL_18b17765_4_k_cu_98f16b7d_70294cuda3std3__419piecewise_constructE - _ZN39_INTERNAL_18b17765_4_k_cu_98f16b7d_70294cuda3std3__45__cpo3endE)
_ZN39_INTERNAL_18b17765_4_k_cu_98f16b7d_70294cuda3std3__45__cpo3endE:
	.zero		1
	.type		_ZN39_INTERNAL_18b17765_4_k_cu_98f16b7d_70294cuda3std3__419piecewise_constructE,@object
	.size		_ZN39_INTERNAL_18b17765_4_k_cu_98f16b7d_70294cuda3std3__419piecewise_constructE,(_ZN39_INTERNAL_18b17765_4_k_cu_98f16b7d_70294cuda3std3__45__cpo4cendE - _ZN39_INTERNAL_18b17765_4_k_cu_98f16b7d_70294cuda3std3__419piecewise_constructE)
_ZN39_INTERNAL_18b17765_4_k_cu_98f16b7d_70294cuda3std3__419piecewise_constructE:
	.zero		1
	.type		_ZN39_INTERNAL_18b17765_4_k_cu_98f16b7d_70294cuda3std3__45__cpo4cendE,@object
	.size		_ZN39_INTERNAL_18b17765_4_k_cu_98f16b7d_70294cuda3std3__45__cpo4cendE,(_ZN39_INTERNAL_18b17765_4_k_cu_98f16b7d_70294cuda3std6ranges3__45__cpo4swapE - _ZN39_INTERNAL_18b17765_4_k_cu_98f16b7d_70294cuda3std3__45__cpo4cendE)
_ZN39_INTERNAL_18b17765_4_k_cu_98f16b7d_70294cuda3std3__45__cpo4cendE:
	.zero		1
	.type		_ZN39_INTERNAL_18b17765_4_k_cu_98f16b7d_70294cuda3std6ranges3__45__cpo4swapE,@object
	.size		_ZN39_INTERNAL_18b17765_4_k_cu_98f16b7d_70294cuda3std6ranges3__45__cpo4swapE,(.L_8 - _ZN39_INTERNAL_18b17765_4_k_cu_98f16b7d_70294cuda3std6ranges3__45__cpo4swapE)
_ZN39_INTERNAL_18b17765_4_k_cu_98f16b7d_70294cuda3std6ranges3__45__cpo4swapE:
	.zero		1
.L_8:


//--------------------- .nv.constant0._ZN7cutlass13device_kernelINS_4gemm6kernel13GemmUniversalIN4cute5tupleIJiiiiEEENS1_10collective13CollectiveMmaINS1_34MainloopSm90TmaGmmaWarpSpecializedILi5ENS5_IJNS4_1CILi2EEESB_NSA_ILi1EEEEEENS1_35KernelTmaWarpSpecializedCooperativeEEENS5_IJNSA_ILi256EEESG_NSA_ILi64EEEEEEaNS5_IJlSC_lEEEaSJ_NS4_8TiledMMAINS4_8MMA_AtomIJNS4_4SM904GMMA27MMA_64x256x32_S32S8S8_SS_TNEEEENS4_6LayoutINS5_IJSB_SC_SC_EEENS5_IJSC_NSA_ILi0EEESS_EEEEENS5_IJNS4_10UnderscoreESV_SV_EEEEENS4_23SM90_TMA_LOAD_MULTICASTENS4_14ComposedLayoutINS4_7SwizzleILi2ELi4ELi3EEENS4_18smem_ptr_flag_bitsILi8EEENSQ_INS5_IJNSA_ILi8EEESH_EEENS5_IJSH_SC_EEEEEEEvNS4_8identityESY_S18_vS19_EENS_8epilogue10collective6detail29Sm90TmaWarpSpecializedAdapterINS1C_15DefaultEpilogueIaSJ_SJ_NS1B_6thread17LinearCombinationIaLi1EiiLNS1G_9ScaleType4KindE0ELNS_15FloatRoundStyleE2EaEENS1_15EpilogueDefaultEEEEEvvEEEEvNT_6ParamsE --------------------------
	.section	.nv.constant0._ZN7cutlass13device_kernelINS_4gemm6kernel13GemmUniversalIN4cute5tupleIJiiiiEEENS1_10collective13CollectiveMmaINS1_34MainloopSm90TmaGmmaWarpSpecializedILi5ENS5_IJNS4_1CILi2EEESB_NSA_ILi1EEEEEENS1_35KernelTmaWarpSpecializedCooperativeEEENS5_IJNSA_ILi256EEESG_NSA_ILi64EEEEEEaNS5_IJlSC_lEEEaSJ_NS4_8TiledMMAINS4_8MMA_AtomIJNS4_4SM904GMMA27MMA_64x256x32_S32S8S8_SS_TNEEEENS4_6LayoutINS5_IJSB_SC_SC_EEENS5_IJSC_NSA_ILi0EEESS_EEEEENS5_IJNS4_10UnderscoreESV_SV_EEEEENS4_23SM90_TMA_LOAD_MULTICASTENS4_14ComposedLayoutINS4_7SwizzleILi2ELi4ELi3EEENS4_18smem_ptr_flag_bitsILi8EEENSQ_INS5_IJNSA_ILi8EEESH_EEENS5_IJSH_SC_EEEEEEEvNS4_8identityESY_S18_vS19_EENS_8epilogue10collective6detail29Sm90TmaWarpSpecializedAdapterINS1C_15DefaultEpilogueIaSJ_SJ_NS1B_6thread17LinearCombinationIaLi1EiiLNS1G_9ScaleType4KindE0ELNS_15FloatRoundStyleE2EaEENS1_15EpilogueDefaultEEEEEvvEEEEvNT_6ParamsE,"a",@progbits
	.sectionflags	@""
	.align	4
.nv.constant0._ZN7cutlass13device_kernelINS_4gemm6kernel13GemmUniversalIN4cute5tupleIJiiiiEEENS1_10collective13CollectiveMmaINS1_34MainloopSm90TmaGmmaWarpSpecializedILi5ENS5_IJNS4_1CILi2EEESB_NSA_ILi1EEEEEENS1_35KernelTmaWarpSpecializedCooperativeEEENS5_IJNSA_ILi256EEESG_NSA_ILi64EEEEEEaNS5_IJlSC_lEEEaSJ_NS4_8TiledMMAINS4_8MMA_AtomIJNS4_4SM904GMMA27MMA_64x256x32_S32S8S8_SS_TNEEEENS4_6LayoutINS5_IJSB_SC_SC_EEENS5_IJSC_NSA_ILi0EEESS_EEEEENS5_IJNS4_10UnderscoreESV_SV_EEEEENS4_23SM90_TMA_LOAD_MULTICASTENS4_14ComposedLayoutINS4_7SwizzleILi2ELi4ELi3EEENS4_18smem_ptr_flag_bitsILi8EEENSQ_INS5_IJNSA_ILi8EEESH_EEENS5_IJSH_SC_EEEEEEEvNS4_8identityESY_S18_vS19_EENS_8epilogue10collective6detail29Sm90TmaWarpSpecializedAdapterINS1C_15DefaultEpilogueIaSJ_SJ_NS1B_6thread17LinearCombinationIaLi1EiiLNS1G_9ScaleType4KindE0ELNS_15FloatRoundStyleE2EaEENS1_15EpilogueDefaultEEEEEvvEEEEvNT_6ParamsE:
	.zero		1664


//--------------------- SYMBOLS --------------------------

	.type		.nv.reservedSmem.offset0,@object
	.size		.nv.reservedSmem.offset0,0x4
	.type		__assertfail,@function
